	.target	sm_100a

	.elftype	@"ET_EXEC"


//--------------------- .note.nv.tkinfo           --------------------------
	.section	.note.nv.tkinfo,"",@"SHT_NOTE"
	.sectionflags	@"SHF_NOTE_NV_TKINFO"
	.tkinfo
        /*0018*/ 	.word	0x00000002
        /*0030*/ 	.string	""
        /*0030*/ 	.string	"ptxas"
        /*0030*/ 	.string	"Cuda compilation tools, release 13.0, V13.0.88"
        /*0030*/ 	.string	"Build cuda_13.0.r13.0/compiler.36424714_0"
        /*0030*/ 	.string	"-arch sm_100a -m 64 "



//--------------------- .note.nv.cuinfo           --------------------------
	.section	.note.nv.cuinfo,"",@"SHT_NOTE"
	.sectionflags	@"SHF_NOTE_NV_CUINFO"
        /*0018*/ 	.short	0x0002
        /*001a*/ 	.short	0x0064
        /*001c*/ 	.short	0x0082
	.zero		2


//--------------------- .nv.info                  --------------------------
	.section	.nv.info,"",@"SHT_CUDA_INFO"
	.align	4


	//----- nvinfo : EIATTR_REGCOUNT
	.align		4
        /*0000*/ 	.byte	0x04, 0x2f
        /*0002*/ 	.short	(.L_19 - .L_18)
	.align		4
.L_18:
        /*0004*/ 	.word	index@(_ZN7cutlass13device_kernelINS_4gemm6kernel13GemmUniversalIN4cute5tupleIJiiiiEEENS1_10collective13CollectiveMmaINS1_35MainloopSm100TmaUmmaWarpSpecializedILi19ELi2ELi4ENS5_IJNS4_1CILi1EEESB_SB_EEEEENS5_IJNSA_ILi64EEENSA_ILi256EEENSA_ILi16EEEEEENS_10bfloat16_tENS5_IJlSB_lEEESI_SJ_NS4_8TiledMMAINS4_8MMA_AtomIJNS4_20SM100_MMA_F16BF16_SSISI_SI_fLi64ELi256ELNS4_4UMMA5MajorE0ELSO_0ELNSN_7ScaleInE0ELSP_0EEEEEENS4_6LayoutISC_NS5_IJNSA_ILi0EEEST_ST_EEEEENS5_IJNS4_10UnderscoreESW_SW_EEEEENS4_13SM90_TMA_LOADENS4_14ComposedLayoutINS4_7SwizzleILi1ELi4ELi3EEENS4_18smem_ptr_flag_bitsILi16EEENSS_INS5_IJNSA_ILi8EEESG_EEENS5_IJSG_SB_EEEEEEEvNS4_8identityESZ_S19_vS1A_EENS_8epilogue10collective18CollectiveEpilogueINS1C_23Sm100TmaWarpSpecializedILi4ELi2ELi32ELb1ELb0EEEJSH_NS5_IJNSS_ISE_SB_EES1H_EEESI_SJ_SI_SJ_NS1C_6fusion15FusionCallbacksIS1G_NS1J_17LinearCombinationISI_fSI_fLNS_15FloatRoundStyleE2EEESH_S1I_JEEENS4_5SM1004TMEM4LOAD26SM100_TMEM_LOAD_16dp256b8xESZ_NS10_INS11_ILi3ELi4ELi3EEES14_NSS_INS5_IJS15_SE_EEENS5_IJSE_SB_EEEEEEENS4_17SM75_U32x4_LDSM_NENS4_14SM90_TMA_STOREES1X_NS4_17SM90_U32x4_STSM_NENS4_39AutoVectorizingCopyWithAssumedAlignmentILi128EEEEEEvvEEEEvNT_6ParamsE)
        /*0008*/ 	.word	0x00000070


	//----- nvinfo : EIATTR_FRAME_SIZE
	.align		4
.L_19:
        /*000c*/ 	.byte	0x04, 0x11
        /*000e*/ 	.short	(.L_21 - .L_20)
	.align		4
.L_20:
        /*0010*/ 	.word	index@($__internal_2_$__cuda_sm10x_tcgen05_guardrail_trap_unallocated_columns_being_dealloced)
        /*0014*/ 	.word	0x00000000


	//----- nvinfo : EIATTR_FRAME_SIZE
	.align		4
.L_21:
        /*0018*/ 	.byte	0x04, 0x11
        /*001a*/ 	.short	(.L_23 - .L_22)
	.align		4
.L_22:
        /*001c*/ 	.word	index@($__internal_1_$__cuda_sm10x_tcgen05_guardrail_trap_phase_invalid_during_alloc)
        /*0020*/ 	.word	0x00000000


	//----- nvinfo : EIATTR_FRAME_SIZE
	.align		4
.L_23:
        /*0024*/ 	.byte	0x04, 0x11
        /*0026*/ 	.short	(.L_25 - .L_24)
	.align		4
.L_24:
        /*0028*/ 	.word	index@($__internal_0_$__cuda_sm10x_tcgen05_guardrail_trap_col_being_dealloced_not_returned_by_alloc)
        /*002c*/ 	.word	0x00000000


	//----- nvinfo : EIATTR_FRAME_SIZE
	.align		4
.L_25:
        /*0030*/ 	.byte	0x04, 0x11
        /*0032*/ 	.short	(.L_27 - .L_26)
	.align		4
.L_26:
        /*0034*/ 	.word	index@(_ZN7cutlass13device_kernelINS_4gemm6kernel13GemmUniversalIN4cute5tupleIJiiiiEEENS1_10collective13CollectiveMmaINS1_35MainloopSm100TmaUmmaWarpSpecializedILi19ELi2ELi4ENS5_IJNS4_1CILi1EEESB_SB_EEEEENS5_IJNSA_ILi64EEENSA_ILi256EEENSA_ILi16EEEEEENS_10bfloat16_tENS5_IJlSB_lEEESI_SJ_NS4_8TiledMMAINS4_8MMA_AtomIJNS4_20SM100_MMA_F16BF16_SSISI_SI_fLi64ELi256ELNS4_4UMMA5MajorE0ELSO_0ELNSN_7ScaleInE0ELSP_0EEEEEENS4_6LayoutISC_NS5_IJNSA_ILi0EEEST_ST_EEEEENS5_IJNS4_10UnderscoreESW_SW_EEEEENS4_13SM90_TMA_LOADENS4_14ComposedLayoutINS4_7SwizzleILi1ELi4ELi3EEENS4_18smem_ptr_flag_bitsILi16EEENSS_INS5_IJNSA_ILi8EEESG_EEENS5_IJSG_SB_EEEEEEEvNS4_8identityESZ_S19_vS1A_EENS_8epilogue10collective18CollectiveEpilogueINS1C_23Sm100TmaWarpSpecializedILi4ELi2ELi32ELb1ELb0EEEJSH_NS5_IJNSS_ISE_SB_EES1H_EEESI_SJ_SI_SJ_NS1C_6fusion15FusionCallbacksIS1G_NS1J_17LinearCombinationISI_fSI_fLNS_15FloatRoundStyleE2EEESH_S1I_JEEENS4_5SM1004TMEM4LOAD26SM100_TMEM_LOAD_16dp256b8xESZ_NS10_INS11_ILi3ELi4ELi3EEES14_NSS_INS5_IJS15_SE_EEENS5_IJSE_SB_EEEEEEENS4_17SM75_U32x4_LDSM_NENS4_14SM90_TMA_STOREES1X_NS4_17SM90_U32x4_STSM_NENS4_39AutoVectorizingCopyWithAssumedAlignmentILi128EEEEEEvvEEEEvNT_6ParamsE)
        /*0038*/ 	.word	0x00000000


	//----- nvinfo : EIATTR_MIN_STACK_SIZE
	.align		4
.L_27:
        /*003c*/ 	.byte	0x04, 0x12
        /*003e*/ 	.short	(.L_29 - .L_28)
	.align		4
.L_28:
        /*0040*/ 	.word	index@(_ZN7cutlass13device_kernelINS_4gemm6kernel13GemmUniversalIN4cute5tupleIJiiiiEEENS1_10collective13CollectiveMmaINS1_35MainloopSm100TmaUmmaWarpSpecializedILi19ELi2ELi4ENS5_IJNS4_1CILi1EEESB_SB_EEEEENS5_IJNSA_ILi64EEENSA_ILi256EEENSA_ILi16EEEEEENS_10bfloat16_tENS5_IJlSB_lEEESI_SJ_NS4_8TiledMMAINS4_8MMA_AtomIJNS4_20SM100_MMA_F16BF16_SSISI_SI_fLi64ELi256ELNS4_4UMMA5MajorE0ELSO_0ELNSN_7ScaleInE0ELSP_0EEEEEENS4_6LayoutISC_NS5_IJNSA_ILi0EEEST_ST_EEEEENS5_IJNS4_10UnderscoreESW_SW_EEEEENS4_13SM90_TMA_LOADENS4_14ComposedLayoutINS4_7SwizzleILi1ELi4ELi3EEENS4_18smem_ptr_flag_bitsILi16EEENSS_INS5_IJNSA_ILi8EEESG_EEENS5_IJSG_SB_EEEEEEEvNS4_8identityESZ_S19_vS1A_EENS_8epilogue10collective18CollectiveEpilogueINS1C_23Sm100TmaWarpSpecializedILi4ELi2ELi32ELb1ELb0EEEJSH_NS5_IJNSS_ISE_SB_EES1H_EEESI_SJ_SI_SJ_NS1C_6fusion15FusionCallbacksIS1G_NS1J_17LinearCombinationISI_fSI_fLNS_15FloatRoundStyleE2EEESH_S1I_JEEENS4_5SM1004TMEM4LOAD26SM100_TMEM_LOAD_16dp256b8xESZ_NS10_INS11_ILi3ELi4ELi3EEES14_NSS_INS5_IJS15_SE_EEENS5_IJSE_SB_EEEEEEENS4_17SM75_U32x4_LDSM_NENS4_14SM90_TMA_STOREES1X_NS4_17SM90_U32x4_STSM_NENS4_39AutoVectorizingCopyWithAssumedAlignmentILi128EEEEEEvvEEEEvNT_6ParamsE)
        /*0044*/ 	.word	0x00000000
.L_29:


//--------------------- .nv.compat                --------------------------
	.section	.nv.compat,"",@"SHT_CUDA_COMPAT_INFO"
	.align	4
        /*0000*/ 	.byte	0x02, 0x09, 0x01, 0x00, 0x02, 0x02, 0x02, 0x00, 0x02, 0x05, 0x05, 0x00, 0x03, 0x07, 0x01, 0x01
        /*0010*/ 	.byte	0x02, 0x03, 0x01, 0x00, 0x02, 0x06, 0x01, 0x00, 0x04, 0x0b, 0x08, 0x00, 0x09, 0x00, 0x00, 0x00
        /*0020*/ 	.byte	0x00, 0x00, 0x00, 0x00


//--------------------- .nv.info._ZN7cutlass13device_kernelINS_4gemm6kernel13GemmUniversalIN4cute5tupleIJiiiiEEENS1_10collective13CollectiveMmaINS1_35MainloopSm100TmaUmmaWarpSpecializedILi19ELi2ELi4ENS5_IJNS4_1CILi1EEESB_SB_EEEEENS5_IJNSA_ILi64EEENSA_ILi256EEENSA_ILi16EEEEEENS_10bfloat16_tENS5_IJlSB_lEEESI_SJ_NS4_8TiledMMAINS4_8MMA_AtomIJNS4_20SM100_MMA_F16BF16_SSISI_SI_fLi64ELi256ELNS4_4UMMA5MajorE0ELSO_0ELNSN_7ScaleInE0ELSP_0EEEEEENS4_6LayoutISC_NS5_IJNSA_ILi0EEEST_ST_EEEEENS5_IJNS4_10UnderscoreESW_SW_EEEEENS4_13SM90_TMA_LOADENS4_14ComposedLayoutINS4_7SwizzleILi1ELi4ELi3EEENS4_18smem_ptr_flag_bitsILi16EEENSS_INS5_IJNSA_ILi8EEESG_EEENS5_IJSG_SB_EEEEEEEvNS4_8identityESZ_S19_vS1A_EENS_8epilogue10collective18CollectiveEpilogueINS1C_23Sm100TmaWarpSpecializedILi4ELi2ELi32ELb1ELb0EEEJSH_NS5_IJNSS_ISE_SB_EES1H_EEESI_SJ_SI_SJ_NS1C_6fusion15FusionCallbacksIS1G_NS1J_17LinearCombinationISI_fSI_fLNS_15FloatRoundStyleE2EEESH_S1I_JEEENS4_5SM1004TMEM4LOAD26SM100_TMEM_LOAD_16dp256b8xESZ_NS10_INS11_ILi3ELi4ELi3EEES14_NSS_INS5_IJS15_SE_EEENS5_IJSE_SB_EEEEEEENS4_17SM75_U32x4_LDSM_NENS4_14SM90_TMA_STOREES1X_NS4_17SM90_U32x4_STSM_NENS4_39AutoVectorizingCopyWithAssumedAlignmentILi128EEEEEEvvEEEEvNT_6ParamsE --------------------------
	.section	.nv.info._ZN7cutlass13device_kernelINS_4gemm6kernel13GemmUniversalIN4cute5tupleIJiiiiEEENS1_10collective13CollectiveMmaINS1_35MainloopSm100TmaUmmaWarpSpecializedILi19ELi2ELi4ENS5_IJNS4_1CILi1EEESB_SB_EEEEENS5_IJNSA_ILi64EEENSA_ILi256EEENSA_ILi16EEEEEENS_10bfloat16_tENS5_IJlSB_lEEESI_SJ_NS4_8TiledMMAINS4_8MMA_AtomIJNS4_20SM100_MMA_F16BF16_SSISI_SI_fLi64ELi256ELNS4_4UMMA5MajorE0ELSO_0ELNSN_7ScaleInE0ELSP_0EEEEEENS4_6LayoutISC_NS5_IJNSA_ILi0EEEST_ST_EEEEENS5_IJNS4_10UnderscoreESW_SW_EEEEENS4_13SM90_TMA_LOADENS4_14ComposedLayoutINS4_7SwizzleILi1ELi4ELi3EEENS4_18smem_ptr_flag_bitsILi16EEENSS_INS5_IJNSA_ILi8EEESG_EEENS5_IJSG_SB_EEEEEEEvNS4_8identityESZ_S19_vS1A_EENS_8epilogue10collective18CollectiveEpilogueINS1C_23Sm100TmaWarpSpecializedILi4ELi2ELi32ELb1ELb0EEEJSH_NS5_IJNSS_ISE_SB_EES1H_EEESI_SJ_SI_SJ_NS1C_6fusion15FusionCallbacksIS1G_NS1J_17LinearCombinationISI_fSI_fLNS_15FloatRoundStyleE2EEESH_S1I_JEEENS4_5SM1004TMEM4LOAD26SM100_TMEM_LOAD_16dp256b8xESZ_NS10_INS11_ILi3ELi4ELi3EEES14_NSS_INS5_IJS15_SE_EEENS5_IJSE_SB_EEEEEEENS4_17SM75_U32x4_LDSM_NENS4_14SM90_TMA_STOREES1X_NS4_17SM90_U32x4_STSM_NENS4_39AutoVectorizingCopyWithAssumedAlignmentILi128EEEEEEvvEEEEvNT_6ParamsE,"",@"SHT_CUDA_INFO"
	.sectionflags	@""
	.align	4


	//----- nvinfo : EIATTR_CUDA_API_VERSION
	.align		4
        /*0000*/ 	.byte	0x04, 0x37
        /*0002*/ 	.short	(.L_31 - .L_30)
.L_30:
        /*0004*/ 	.word	0x00000082


	//----- nvinfo : EIATTR_KPARAM_INFO
	.align		4
.L_31:
        /*0008*/ 	.byte	0x04, 0x17
        /*000a*/ 	.short	(.L_33 - .L_32)
.L_32:
        /*000c*/ 	.word	0x00000000
        /*0010*/ 	.short	0x0000
        /*0012*/ 	.short	0x0000
        /*0014*/ 	.byte	0x00, 0xf0, 0x01, 0x20


	//----- nvinfo : EIATTR_AT_ENTRY_FRAGMENTS
	.align		4
.L_33:
        /*0018*/ 	.byte	0x04, 0x4f
        /*001a*/ 	.short	(.L_35 - .L_34)


	//   ....[0]....
.L_34:
        /*001c*/ 	.word	0x00000006


	//----- nvinfo : EIATTR_RESERVED_SMEM_USED
	.align		4
.L_35:
        /*0020*/ 	.byte	0x01, 0x41
	.zero		2


	//----- nvinfo : EIATTR_SPARSE_MMA_MASK
	.align		4
        /*0024*/ 	.byte	0x03, 0x50
        /*0026*/ 	.short	0x0000


	//----- nvinfo : EIATTR_TCGEN05_1CTA_USED
	.align		4
        /*0028*/ 	.byte	0x01, 0x51
	.zero		2


	//----- nvinfo : EIATTR_MAXREG_COUNT
	.align		4
        /*002c*/ 	.byte	0x03, 0x1b
        /*002e*/ 	.short	0x00ff


	//----- nvinfo : EIATTR_NUM_BARRIERS
	.align		4
        /*0030*/ 	.byte	0x02, 0x4c
        /*0032*/ 	.byte	0x07
	.zero		1


	//----- nvinfo : EIATTR_EXTERNS
	.align		4
        /*0034*/ 	.byte	0x04, 0x0f
        /*0036*/ 	.short	(.L_37 - .L_36)


	//   ....[0]....
	.align		4
.L_36:
        /*0038*/ 	.word	index@(__assertfail)


	//----- nvinfo : EIATTR_MERCURY_ISA_VERSION
	.align		4
.L_37:
        /*003c*/ 	.byte	0x03, 0x5f
        /*003e*/ 	.short	0x0101


	//----- nvinfo : EIATTR_INT_WARP_WIDE_INSTR_OFFSETS
	.align		4
        /*0040*/ 	.byte	0x04, 0x31
        /*0042*/ 	.short	(.L_39 - .L_38)


	//   ....[0]....
.L_38:
        /*0044*/ 	.word	0x00001ff0


	//   ....[1]....
        /*0048*/ 	.word	0x000041b0


	//   ....[2]....
        /*004c*/ 	.word	0x000041e0


	//   ....[3]....
        /*0050*/ 	.word	0x00004230


	//   ....[4]....
        /*0054*/ 	.word	0x00004b50


	//   ....[5]....
        /*0058*/ 	.word	0x00004bb0


	//   ....[6]....
        /*005c*/ 	.word	0x00004c90


	//   ....[7]....
        /*0060*/ 	.word	0x00004d00


	//   ....[8]....
        /*0064*/ 	.word	0x00004e10


	//   ....[9]....
        /*0068*/ 	.word	0x00004ea0


	//   ....[10]....
        /*006c*/ 	.word	0x00005070


	//   ....[11]....
        /*0070*/ 	.word	0x000051d0


	//----- nvinfo : EIATTR_COOP_GROUP_MASK_REGIDS
	.align		4
.L_39:
        /*0074*/ 	.byte	0x04, 0x29
        /*0076*/ 	.short	(.L_41 - .L_40)


	//   ....[0]....
.L_40:
        /*0078*/ 	.word	0xffffffff


	//   ....[1]....
        /*007c*/ 	.word	0xffffffff


	//   ....[2]....
        /*0080*/ 	.word	0xffffffff


	//   ....[3]....
        /*0084*/ 	.word	0xffffffff


	//   ....[4]....
        /*0088*/ 	.word	0xffffffff


	//   ....[5]....
        /*008c*/ 	.word	0xffffffff


	//   ....[6]....
        /*0090*/ 	.word	0xffffffff


	//   ....[7]....
        /*0094*/ 	.word	0xffffffff


	//   ....[8]....
        /*0098*/ 	.word	0xffffffff


	//   ....[9]....
        /*009c*/ 	.word	0xffffffff


	//   ....[10]....
        /*00a0*/ 	.word	0xffffffff


	//   ....[11]....
        /*00a4*/ 	.word	0xffffffff


	//   ....[12]....
        /*00a8*/ 	.word	0xffffffff


	//----- nvinfo : EIATTR_COOP_GROUP_INSTR_OFFSETS
	.align		4
.L_41:
        /*00ac*/ 	.byte	0x04, 0x28
        /*00ae*/ 	.short	(.L_43 - .L_42)


	//   ....[0]....
.L_42:
        /*00b0*/ 	.word	0x00000090


	//   ....[1]....
        /*00b4*/ 	.word	0x000004d0


	//   ....[2]....
        /*00b8*/ 	.word	0x00000850


	//   ....[3]....
        /*00bc*/ 	.word	0x000009f0


	//   ....[4]....
        /*00c0*/ 	.word	0x00000af0


	//   ....[5]....
        /*00c4*/ 	.word	0x00000c60


	//   ....[6]....
        /*00c8*/ 	.word	0x00000e00


	//   ....[7]....
        /*00cc*/ 	.word	0x00001ed0


	//   ....[8]....
        /*00d0*/ 	.word	0x00003520


	//   ....[9]....
        /*00d4*/ 	.word	0x00003730


	//   ....[10]....
        /*00d8*/ 	.word	0x00003760


	//   ....[11]....
        /*00dc*/ 	.word	0x000040a0


	//   ....[12]....
        /*00e0*/ 	.word	0x000042d0


	//----- nvinfo : EIATTR_VRC_CTA_INIT_COUNT
	.align		4
.L_43:
        /*00e4*/ 	.byte	0x02, 0x4a
        /*00e6*/ 	.byte	0x80
	.zero		1


	//----- nvinfo : EIATTR_SYSCALL_OFFSETS
	.align		4
        /*00e8*/ 	.byte	0x04, 0x46
        /*00ea*/ 	.short	(.L_45 - .L_44)


	//   ....[0]....
.L_44:
        /*00ec*/ 	.word	0x00005c80


	//   ....[1]....
        /*00f0*/ 	.word	0x00005d70


	//   ....[2]....
        /*00f4*/ 	.word	0x000065a0


	//   ....[3]....
        /*00f8*/ 	.word	0x00007260


	//   ....[4]....
        /*00fc*/ 	.word	0x00007ec0


	//   ....[5]....
        /*0100*/ 	.word	0x00008b20


	//----- nvinfo : EIATTR_MBARRIER_INSTR_OFFSETS
	.align		4
.L_45:
        /*0104*/ 	.byte	0x04, 0x39
        /*0106*/ 	.short	(.L_47 - .L_46)


	//   ....[0]....
.L_46:
        /*0108*/ 	.word	0x000005d0
        /*010c*/ 	.word	0x000000ff
        /*0110*/ 	.word	0x00000000
        /*0114*/ 	.short	0x0100
        /*0116*/ 	.byte	0x05
	.zero		1


	//   ....[1]....
        /*0118*/ 	.word	0x000005e0
        /*011c*/ 	.word	0x000000ff
        /*0120*/ 	.word	0x00000098
        /*0124*/ 	.short	0x0100
        /*0126*/ 	.byte	0x05
	.zero		1


	//   ....[2]....
        /*0128*/ 	.word	0x000005f0
        /*012c*/ 	.word	0x000000ff
        /*0130*/ 	.word	0x00000008
        /*0134*/ 	.short	0x0100
        /*0136*/ 	.byte	0x05
	.zero		1


	//   ....[3]....
        /*0138*/ 	.word	0x00000600
        /*013c*/ 	.word	0x000000ff
        /*0140*/ 	.word	0x000000a0
        /*0144*/ 	.short	0x0100
        /*0146*/ 	.byte	0x05
	.zero		1


	//   ....[4]....
        /*0148*/ 	.word	0x00000610
        /*014c*/ 	.word	0x000000ff
        /*0150*/ 	.word	0x00000010
        /*0154*/ 	.short	0x0100
        /*0156*/ 	.byte	0x05
	.zero		1


	//   ....[5]....
        /*0158*/ 	.word	0x00000620
        /*015c*/ 	.word	0x000000ff
        /*0160*/ 	.word	0x000000a8
        /*0164*/ 	.short	0x0100
        /*0166*/ 	.byte	0x05
	.zero		1


	//   ....[6]....
        /*0168*/ 	.word	0x00000630
        /*016c*/ 	.word	0x000000ff
        /*0170*/ 	.word	0x00000018
        /*0174*/ 	.short	0x0100
        /*0176*/ 	.byte	0x05
	.zero		1


	//   ....[7]....
        /*0178*/ 	.word	0x00000640
        /*017c*/ 	.word	0x000000ff
        /*0180*/ 	.word	0x000000b0
        /*0184*/ 	.short	0x0100
        /*0186*/ 	.byte	0x05
	.zero		1


	//   ....[8]....
        /*0188*/ 	.word	0x00000650
        /*018c*/ 	.word	0x000000ff
        /*0190*/ 	.word	0x00000020
        /*0194*/ 	.short	0x0100
        /*0196*/ 	.byte	0x05
	.zero		1


	//   ....[9]....
        /*0198*/ 	.word	0x00000660
        /*019c*/ 	.word	0x000000ff
        /*01a0*/ 	.word	0x000000b8
        /*01a4*/ 	.short	0x0100
        /*01a6*/ 	.byte	0x05
	.zero		1


	//   ....[10]....
        /*01a8*/ 	.word	0x00000670
        /*01ac*/ 	.word	0x000000ff
        /*01b0*/ 	.word	0x00000028
        /*01b4*/ 	.short	0x0100
        /*01b6*/ 	.byte	0x05
	.zero		1


	//   ....[11]....
        /*01b8*/ 	.word	0x00000680
        /*01bc*/ 	.word	0x000000ff
        /*01c0*/ 	.word	0x000000c0
        /*01c4*/ 	.short	0x0100
        /*01c6*/ 	.byte	0x05
	.zero		1


	//   ....[12]....
        /*01c8*/ 	.word	0x00000690
        /*01cc*/ 	.word	0x000000ff
        /*01d0*/ 	.word	0x00000030
        /*01d4*/ 	.short	0x0100
        /*01d6*/ 	.byte	0x05
	.zero		1


	//   ....[13]....
        /*01d8*/ 	.word	0x000006a0
        /*01dc*/ 	.word	0x000000ff
        /*01e0*/ 	.word	0x000000c8
        /*01e4*/ 	.short	0x0100
        /*01e6*/ 	.byte	0x05
	.zero		1


	//   ....[14]....
        /*01e8*/ 	.word	0x000006b0
        /*01ec*/ 	.word	0x000000ff
        /*01f0*/ 	.word	0x00000038
        /*01f4*/ 	.short	0x0100
        /*01f6*/ 	.byte	0x05
	.zero		1


	//   ....[15]....
        /*01f8*/ 	.word	0x000006c0
        /*01fc*/ 	.word	0x000000ff
        /*0200*/ 	.word	0x000000d0
        /*0204*/ 	.short	0x0100
        /*0206*/ 	.byte	0x05
	.zero		1


	//   ....[16]....
        /*0208*/ 	.word	0x000006d0
        /*020c*/ 	.word	0x000000ff
        /*0210*/ 	.word	0x00000040
        /*0214*/ 	.short	0x0100
        /*0216*/ 	.byte	0x05
	.zero		1


	//   ....[17]....
        /*0218*/ 	.word	0x000006e0
        /*021c*/ 	.word	0x000000ff
        /*0220*/ 	.word	0x000000d8
        /*0224*/ 	.short	0x0100
        /*0226*/ 	.byte	0x05
	.zero		1


	//   ....[18]....
        /*0228*/ 	.word	0x000006f0
        /*022c*/ 	.word	0x000000ff
        /*0230*/ 	.word	0x00000048
        /*0234*/ 	.short	0x0100
        /*0236*/ 	.byte	0x05
	.zero		1


	//   ....[19]....
        /*0238*/ 	.word	0x00000700
        /*023c*/ 	.word	0x000000ff
        /*0240*/ 	.word	0x000000e0
        /*0244*/ 	.short	0x0100
        /*0246*/ 	.byte	0x05
	.zero		1


	//   ....[20]....
        /*0248*/ 	.word	0x00000710
        /*024c*/ 	.word	0x000000ff
        /*0250*/ 	.word	0x00000050
        /*0254*/ 	.short	0x0100
        /*0256*/ 	.byte	0x05
	.zero		1


	//   ....[21]....
        /*0258*/ 	.word	0x00000720
        /*025c*/ 	.word	0x000000ff
        /*0260*/ 	.word	0x000000e8
        /*0264*/ 	.short	0x0100
        /*0266*/ 	.byte	0x05
	.zero		1


	//   ....[22]....
        /*0268*/ 	.word	0x00000730
        /*026c*/ 	.word	0x000000ff
        /*0270*/ 	.word	0x00000058
        /*0274*/ 	.short	0x0100
        /*0276*/ 	.byte	0x05
	.zero		1


	//   ....[23]....
        /*0278*/ 	.word	0x00000740
        /*027c*/ 	.word	0x000000ff
        /*0280*/ 	.word	0x000000f0
        /*0284*/ 	.short	0x0100
        /*0286*/ 	.byte	0x05
	.zero		1


	//   ....[24]....
        /*0288*/ 	.word	0x00000750
        /*028c*/ 	.word	0x000000ff
        /*0290*/ 	.word	0x00000060
        /*0294*/ 	.short	0x0100
        /*0296*/ 	.byte	0x05
	.zero		1


	//   ....[25]....
        /*0298*/ 	.word	0x00000760
        /*029c*/ 	.word	0x000000ff
        /*02a0*/ 	.word	0x000000f8
        /*02a4*/ 	.short	0x0100
        /*02a6*/ 	.byte	0x05
	.zero		1


	//   ....[26]....
        /*02a8*/ 	.word	0x00000770
        /*02ac*/ 	.word	0x000000ff
        /*02b0*/ 	.word	0x00000068
        /*02b4*/ 	.short	0x0100
        /*02b6*/ 	.byte	0x05
	.zero		1


	//   ....[27]....
        /*02b8*/ 	.word	0x00000780
        /*02bc*/ 	.word	0x000000ff
        /*02c0*/ 	.word	0x00000100
        /*02c4*/ 	.short	0x0100
        /*02c6*/ 	.byte	0x05
	.zero		1


	//   ....[28]....
        /*02c8*/ 	.word	0x00000790
        /*02cc*/ 	.word	0x000000ff
        /*02d0*/ 	.word	0x00000070
        /*02d4*/ 	.short	0x0100
        /*02d6*/ 	.byte	0x05
	.zero		1


	//   ....[29]....
        /*02d8*/ 	.word	0x000007a0
        /*02dc*/ 	.word	0x000000ff
        /*02e0*/ 	.word	0x00000108
        /*02e4*/ 	.short	0x0100
        /*02e6*/ 	.byte	0x05
	.zero		1


	//   ....[30]....
        /*02e8*/ 	.word	0x000007b0
        /*02ec*/ 	.word	0x000000ff
        /*02f0*/ 	.word	0x00000078
        /*02f4*/ 	.short	0x0100
        /*02f6*/ 	.byte	0x05
	.zero		1


	//   ....[31]....
        /*02f8*/ 	.word	0x000007c0
        /*02fc*/ 	.word	0x000000ff
        /*0300*/ 	.word	0x00000110
        /*0304*/ 	.short	0x0100
        /*0306*/ 	.byte	0x05
	.zero		1


	//   ....[32]....
        /*0308*/ 	.word	0x000007d0
        /*030c*/ 	.word	0x000000ff
        /*0310*/ 	.word	0x00000080
        /*0314*/ 	.short	0x0100
        /*0316*/ 	.byte	0x05
	.zero		1


	//   ....[33]....
        /*0318*/ 	.word	0x000007e0
        /*031c*/ 	.word	0x000000ff
        /*0320*/ 	.word	0x00000118
        /*0324*/ 	.short	0x0100
        /*0326*/ 	.byte	0x05
	.zero		1


	//   ....[34]....
        /*0328*/ 	.word	0x000007f0
        /*032c*/ 	.word	0x000000ff
        /*0330*/ 	.word	0x00000088
        /*0334*/ 	.short	0x0100
        /*0336*/ 	.byte	0x05
	.zero		1


	//   ....[35]....
        /*0338*/ 	.word	0x00000800
        /*033c*/ 	.word	0x000000ff
        /*0340*/ 	.word	0x00000120
        /*0344*/ 	.short	0x0100
        /*0346*/ 	.byte	0x05
	.zero		1


	//   ....[36]....
        /*0348*/ 	.word	0x00000810
        /*034c*/ 	.word	0x000000ff
        /*0350*/ 	.word	0x00000090
        /*0354*/ 	.short	0x0100
        /*0356*/ 	.byte	0x05
	.zero		1


	//   ....[37]....
        /*0358*/ 	.word	0x00000820
        /*035c*/ 	.word	0x000000ff
        /*0360*/ 	.word	0x00000128
        /*0364*/ 	.short	0x0100
        /*0366*/ 	.byte	0x05
	.zero		1


	//   ....[38]....
        /*0368*/ 	.word	0x00000960
        /*036c*/ 	.word	0x000000ff
        /*0370*/ 	.word	0x00000130
        /*0374*/ 	.short	0x0100
        /*0376*/ 	.byte	0x07
	.zero		1


	//   ....[39]....
        /*0378*/ 	.word	0x00000970
        /*037c*/ 	.word	0x000000ff
        /*0380*/ 	.word	0x00000150
        /*0384*/ 	.short	0x0100
        /*0386*/ 	.byte	0x07
	.zero		1


	//   ....[40]....
        /*0388*/ 	.word	0x00000980
        /*038c*/ 	.word	0x000000ff
        /*0390*/ 	.word	0x00000138
        /*0394*/ 	.short	0x0100
        /*0396*/ 	.byte	0x07
	.zero		1


	//   ....[41]....
        /*0398*/ 	.word	0x00000990
        /*039c*/ 	.word	0x000000ff
        /*03a0*/ 	.word	0x00000158
        /*03a4*/ 	.short	0x0100
        /*03a6*/ 	.byte	0x07
	.zero		1


	//   ....[42]....
        /*03a8*/ 	.word	0x000009a0
        /*03ac*/ 	.word	0x000000ff
        /*03b0*/ 	.word	0x00000140
        /*03b4*/ 	.short	0x0100
        /*03b6*/ 	.byte	0x07
	.zero		1


	//   ....[43]....
        /*03b8*/ 	.word	0x000009b0
        /*03bc*/ 	.word	0x000000ff
        /*03c0*/ 	.word	0x00000160
        /*03c4*/ 	.short	0x0100
        /*03c6*/ 	.byte	0x07
	.zero		1


	//   ....[44]....
        /*03c8*/ 	.word	0x000009c0
        /*03cc*/ 	.word	0x000000ff
        /*03d0*/ 	.word	0x00000148
        /*03d4*/ 	.short	0x0100
        /*03d6*/ 	.byte	0x07
	.zero		1


	//   ....[45]....
        /*03d8*/ 	.word	0x000009d0
        /*03dc*/ 	.word	0x000000ff
        /*03e0*/ 	.word	0x00000168
        /*03e4*/ 	.short	0x0100
        /*03e6*/ 	.byte	0x07
	.zero		1


	//   ....[46]....
        /*03e8*/ 	.word	0x00000ac0
        /*03ec*/ 	.word	0x000000ff
        /*03f0*/ 	.word	0x00000170
        /*03f4*/ 	.short	0x0100
        /*03f6*/ 	.byte	0x05
	.zero		1


	//   ....[47]....
        /*03f8*/ 	.word	0x00000ad0
        /*03fc*/ 	.word	0x000000ff
        /*0400*/ 	.word	0x00000178
        /*0404*/ 	.short	0x0100
        /*0406*/ 	.byte	0x05
	.zero		1


	//   ....[48]....
        /*0408*/ 	.word	0x00000c10
        /*040c*/ 	.word	0x000000ff
        /*0410*/ 	.word	0x00000180
        /*0414*/ 	.short	0x0100
        /*0416*/ 	.byte	0x05
	.zero		1


	//   ....[49]....
        /*0418*/ 	.word	0x00000c20
        /*041c*/ 	.word	0x000000ff
        /*0420*/ 	.word	0x00000190
        /*0424*/ 	.short	0x0100
        /*0426*/ 	.byte	0x05
	.zero		1


	//   ....[50]....
        /*0428*/ 	.word	0x00000c30
        /*042c*/ 	.word	0x000000ff
        /*0430*/ 	.word	0x00000188
        /*0434*/ 	.short	0x0100
        /*0436*/ 	.byte	0x05
	.zero		1


	//   ....[51]....
        /*0438*/ 	.word	0x00000c40
        /*043c*/ 	.word	0x000000ff
        /*0440*/ 	.word	0x00000198
        /*0444*/ 	.short	0x0100
        /*0446*/ 	.byte	0x05
	.zero		1


	//   ....[52]....
        /*0448*/ 	.word	0x00000d70
        /*044c*/ 	.word	0x000000ff
        /*0450*/ 	.word	0x000001a0
        /*0454*/ 	.short	0x0100
        /*0456*/ 	.byte	0x07
	.zero		1


	//   ....[53]....
        /*0458*/ 	.word	0x00000d80
        /*045c*/ 	.word	0x000000ff
        /*0460*/ 	.word	0x000001c0
        /*0464*/ 	.short	0x0100
        /*0466*/ 	.byte	0x07
	.zero		1


	//   ....[54]....
        /*0468*/ 	.word	0x00000d90
        /*046c*/ 	.word	0x000000ff
        /*0470*/ 	.word	0x000001a8
        /*0474*/ 	.short	0x0100
        /*0476*/ 	.byte	0x07
	.zero		1


	//   ....[55]....
        /*0478*/ 	.word	0x00000da0
        /*047c*/ 	.word	0x000000ff
        /*0480*/ 	.word	0x000001c8
        /*0484*/ 	.short	0x0100
        /*0486*/ 	.byte	0x07
	.zero		1


	//   ....[56]....
        /*0488*/ 	.word	0x00000db0
        /*048c*/ 	.word	0x000000ff
        /*0490*/ 	.word	0x000001b0
        /*0494*/ 	.short	0x0100
        /*0496*/ 	.byte	0x07
	.zero		1


	//   ....[57]....
        /*0498*/ 	.word	0x00000dc0
        /*049c*/ 	.word	0x000000ff
        /*04a0*/ 	.word	0x000001d0
        /*04a4*/ 	.short	0x0100
        /*04a6*/ 	.byte	0x07
	.zero		1


	//   ....[58]....
        /*04a8*/ 	.word	0x00000dd0
        /*04ac*/ 	.word	0x000000ff
        /*04b0*/ 	.word	0x000001b8
        /*04b4*/ 	.short	0x0100
        /*04b6*/ 	.byte	0x07
	.zero		1


	//   ....[59]....
        /*04b8*/ 	.word	0x00000de0
        /*04bc*/ 	.word	0x000000ff
        /*04c0*/ 	.word	0x000001d8
        /*04c4*/ 	.short	0x0100
        /*04c6*/ 	.byte	0x07
	.zero		1


	//   ....[60]....
        /*04c8*/ 	.word	0x00000ed0
        /*04cc*/ 	.word	0x000000ff
        /*04d0*/ 	.word	0x000001e0
        /*04d4*/ 	.short	0x0100
        /*04d6*/ 	.byte	0x05
	.zero		1


	//   ....[61]....
        /*04d8*/ 	.word	0x00000ee0
        /*04dc*/ 	.word	0x000000ff
        /*04e0*/ 	.word	0x000001f0
        /*04e4*/ 	.short	0x0100
        /*04e6*/ 	.byte	0x05
	.zero		1


	//   ....[62]....
        /*04e8*/ 	.word	0x00000ef0
        /*04ec*/ 	.word	0x000000ff
        /*04f0*/ 	.word	0x000001e8
        /*04f4*/ 	.short	0x0100
        /*04f6*/ 	.byte	0x05
	.zero		1


	//   ....[63]....
        /*04f8*/ 	.word	0x00000f00
        /*04fc*/ 	.word	0x000000ff
        /*0500*/ 	.word	0x000001f8
        /*0504*/ 	.short	0x0100
        /*0506*/ 	.byte	0x05
	.zero		1


	//   ....[64]....
        /*0508*/ 	.word	0x000017d0
        /*050c*/ 	.word	0x00000002
        /*0510*/ 	.word	0x000001f0
        /*0514*/ 	.short	0x010a
        /*0516*/ 	.byte	0xff
	.zero		1


	//   ....[65]....
        /*0518*/ 	.word	0x00001800
        /*051c*/ 	.word	0x00000002
        /*0520*/ 	.word	0x000001e0
        /*0524*/ 	.short	0x0101
        /*0526*/ 	.byte	0xff
	.zero		1


	//   ....[66]....
        /*0528*/ 	.word	0x000018d0
        /*052c*/ 	.word	0x000000ff
        /*0530*/ 	.word	0x00000098
        /*0534*/ 	.short	0x010a
        /*0536*/ 	.byte	0x08
	.zero		1


	//   ....[67]....
        /*0538*/ 	.word	0x00001970
        /*053c*/ 	.word	0x000000ff
        /*0540*/ 	.word	0x00000098
        /*0544*/ 	.short	0x010a
        /*0546*/ 	.byte	0x21
	.zero		1


	//   ....[68]....
        /*0548*/ 	.word	0x00001ac0
        /*054c*/ 	.word	0x000000ff
        /*0550*/ 	.word	0x00000098
        /*0554*/ 	.short	0x010a
        /*0556*/ 	.byte	0x08
	.zero		1


	//   ....[69]....
        /*0558*/ 	.word	0x00001bd0
        /*055c*/ 	.word	0x000000ff
        /*0560*/ 	.word	0x00000178
        /*0564*/ 	.short	0x0101
        /*0566*/ 	.byte	0x04
	.zero		1


	//   ....[70]....
        /*0568*/ 	.word	0x00001bf0
        /*056c*/ 	.word	0x000000ff
        /*0570*/ 	.word	0x00000098
        /*0574*/ 	.short	0x010a
        /*0576*/ 	.byte	0x08
	.zero		1


	//   ....[71]....
        /*0578*/ 	.word	0x00001c70
        /*057c*/ 	.word	0x000000ff
        /*0580*/ 	.word	0x00000098
        /*0584*/ 	.short	0x010a
        /*0586*/ 	.byte	0x11
	.zero		1


	//   ....[72]....
        /*0588*/ 	.word	0x00001dc0
        /*058c*/ 	.word	0x000000ff
        /*0590*/ 	.word	0x00000098
        /*0594*/ 	.short	0x010a
        /*0596*/ 	.byte	0x08
	.zero		1


	//   ....[73]....
        /*0598*/ 	.word	0x00001f00
        /*059c*/ 	.word	0x00000002
        /*05a0*/ 	.word	0x00000180
        /*05a4*/ 	.short	0x010a
        /*05a6*/ 	.byte	0xff
	.zero		1


	//   ....[74]....
        /*05a8*/ 	.word	0x00001fc0
        /*05ac*/ 	.word	0x00000002
        /*05b0*/ 	.word	0x00000000
        /*05b4*/ 	.short	0x0101
        /*05b6*/ 	.byte	0xff
	.zero		1


	//   ....[75]....
        /*05b8*/ 	.word	0x00002520
        /*05bc*/ 	.word	0x000000ff
        /*05c0*/ 	.word	0x00000000
        /*05c4*/ 	.short	0x010a
        /*05c6*/ 	.byte	0x05
	.zero		1


	//   ....[76]....
        /*05c8*/ 	.word	0x000025b0
        /*05cc*/ 	.word	0x000000ff
        /*05d0*/ 	.word	0x00000000
        /*05d4*/ 	.short	0x010a
        /*05d6*/ 	.byte	0x05
	.zero		1


	//   ....[77]....
        /*05d8*/ 	.word	0x00002640
        /*05dc*/ 	.word	0x000000ff
        /*05e0*/ 	.word	0x00000000
        /*05e4*/ 	.short	0x010a
        /*05e6*/ 	.byte	0x05
	.zero		1


	//   ....[78]....
        /*05e8*/ 	.word	0x000026d0
        /*05ec*/ 	.word	0x000000ff
        /*05f0*/ 	.word	0x00000000
        /*05f4*/ 	.short	0x010a
        /*05f6*/ 	.byte	0x05
	.zero		1


	//   ....[79]....
        /*05f8*/ 	.word	0x00002760
        /*05fc*/ 	.word	0x000000ff
        /*0600*/ 	.word	0x00000000
        /*0604*/ 	.short	0x010a
        /*0606*/ 	.byte	0x05
	.zero		1


	//   ....[80]....
        /*0608*/ 	.word	0x000027f0
        /*060c*/ 	.word	0x000000ff
        /*0610*/ 	.word	0x00000000
        /*0614*/ 	.short	0x010a
        /*0616*/ 	.byte	0x05
	.zero		1


	//   ....[81]....
        /*0618*/ 	.word	0x00002880
        /*061c*/ 	.word	0x000000ff
        /*0620*/ 	.word	0x00000000
        /*0624*/ 	.short	0x010a
        /*0626*/ 	.byte	0x05
	.zero		1


	//   ....[82]....
        /*0628*/ 	.word	0x00002910
        /*062c*/ 	.word	0x000000ff
        /*0630*/ 	.word	0x00000000
        /*0634*/ 	.short	0x010a
        /*0636*/ 	.byte	0x05
	.zero		1


	//   ....[83]....
        /*0638*/ 	.word	0x000029a0
        /*063c*/ 	.word	0x000000ff
        /*0640*/ 	.word	0x00000000
        /*0644*/ 	.short	0x010a
        /*0646*/ 	.byte	0x05
	.zero		1


	//   ....[84]....
        /*0648*/ 	.word	0x00002a30
        /*064c*/ 	.word	0x000000ff
        /*0650*/ 	.word	0x00000000
        /*0654*/ 	.short	0x010a
        /*0656*/ 	.byte	0x05
	.zero		1


	//   ....[85]....
        /*0658*/ 	.word	0x00002ac0
        /*065c*/ 	.word	0x000000ff
        /*0660*/ 	.word	0x00000000
        /*0664*/ 	.short	0x010a
        /*0666*/ 	.byte	0x05
	.zero		1


	//   ....[86]....
        /*0668*/ 	.word	0x00002b50
        /*066c*/ 	.word	0x000000ff
        /*0670*/ 	.word	0x00000000
        /*0674*/ 	.short	0x010a
        /*0676*/ 	.byte	0x05
	.zero		1


	//   ....[87]....
        /*0678*/ 	.word	0x00002be0
        /*067c*/ 	.word	0x000000ff
        /*0680*/ 	.word	0x00000000
        /*0684*/ 	.short	0x010a
        /*0686*/ 	.byte	0x05
	.zero		1


	//   ....[88]....
        /*0688*/ 	.word	0x00002c70
        /*068c*/ 	.word	0x000000ff
        /*0690*/ 	.word	0x00000000
        /*0694*/ 	.short	0x010a
        /*0696*/ 	.byte	0x05
	.zero		1


	//   ....[89]....
        /*0698*/ 	.word	0x00002d00
        /*069c*/ 	.word	0x000000ff
        /*06a0*/ 	.word	0x00000000
        /*06a4*/ 	.short	0x010a
        /*06a6*/ 	.byte	0x05
	.zero		1


	//   ....[90]....
        /*06a8*/ 	.word	0x00002d90
        /*06ac*/ 	.word	0x000000ff
        /*06b0*/ 	.word	0x00000000
        /*06b4*/ 	.short	0x010a
        /*06b6*/ 	.byte	0x05
	.zero		1


	//   ....[91]....
        /*06b8*/ 	.word	0x00002e20
        /*06bc*/ 	.word	0x000000ff
        /*06c0*/ 	.word	0x00000000
        /*06c4*/ 	.short	0x010a
        /*06c6*/ 	.byte	0x05
	.zero		1


	//   ....[92]....
        /*06c8*/ 	.word	0x00002eb0
        /*06cc*/ 	.word	0x000000ff
        /*06d0*/ 	.word	0x00000000
        /*06d4*/ 	.short	0x010a
        /*06d6*/ 	.byte	0x05
	.zero		1


	//   ....[93]....
        /*06d8*/ 	.word	0x00002f50
        /*06dc*/ 	.word	0x00000000
        /*06e0*/ 	.word	0x00000000
        /*06e4*/ 	.short	0x010a
        /*06e6*/ 	.byte	0xff
	.zero		1


	//   ....[94]....
        /*06e8*/ 	.word	0x00003070
        /*06ec*/ 	.word	0x00000000
        /*06f0*/ 	.word	0x000001e0
        /*06f4*/ 	.short	0x010a
        /*06f6*/ 	.byte	0xff
	.zero		1


	//   ....[95]....
        /*06f8*/ 	.word	0x000030e0
        /*06fc*/ 	.word	0x00000000
        /*0700*/ 	.word	0x00000000
        /*0704*/ 	.short	0x0101
        /*0706*/ 	.byte	0xff
	.zero		1


	//   ....[96]....
        /*0708*/ 	.word	0x00003100
        /*070c*/ 	.word	0x000000ff
        /*0710*/ 	.word	0x00000190
        /*0714*/ 	.short	0x010a
        /*0716*/ 	.byte	0x05
	.zero		1


	//   ....[97]....
        /*0718*/ 	.word	0x00003220
        /*071c*/ 	.word	0x00000000
        /*0720*/ 	.word	0x00000180
        /*0724*/ 	.short	0x010a
        /*0726*/ 	.byte	0xff
	.zero		1


	//   ....[98]....
        /*0728*/ 	.word	0x00003320
        /*072c*/ 	.word	0x00000000
        /*0730*/ 	.word	0x00000000
        /*0734*/ 	.short	0x0101
        /*0736*/ 	.byte	0xff
	.zero		1


	//   ....[99]....
        /*0738*/ 	.word	0x000033b0
        /*073c*/ 	.word	0x000000ff
        /*0740*/ 	.word	0x00000190
        /*0744*/ 	.short	0x0106
        /*0746*/ 	.byte	0x05
	.zero		1


	//   ....[100]....
        /*0748*/ 	.word	0x000033d0
        /*074c*/ 	.word	0x000000ff
        /*0750*/ 	.word	0x00000190
        /*0754*/ 	.short	0x010a
        /*0756*/ 	.byte	0x05
	.zero		1


	//   ....[101]....
        /*0758*/ 	.word	0x00003460
        /*075c*/ 	.word	0x000000ff
        /*0760*/ 	.word	0x00000190
        /*0764*/ 	.short	0x0106
        /*0766*/ 	.byte	0x04
	.zero		1


	//   ....[102]....
        /*0768*/ 	.word	0x000034a0
        /*076c*/ 	.word	0x00000000
        /*0770*/ 	.word	0x00000190
        /*0774*/ 	.short	0x010a
        /*0776*/ 	.byte	0xff
	.zero		1


	//   ....[103]....
        /*0778*/ 	.word	0x00003980
        /*077c*/ 	.word	0x00000000
        /*0780*/ 	.word	0x00000180
        /*0784*/ 	.short	0x010a
        /*0786*/ 	.byte	0xff
	.zero		1


	//   ....[104]....
        /*0788*/ 	.word	0x00003a80
        /*078c*/ 	.word	0x00000003
        /*0790*/ 	.word	0x00000000
        /*0794*/ 	.short	0x0101
        /*0796*/ 	.byte	0xff
	.zero		1


	//   ....[105]....
        /*0798*/ 	.word	0x00003a90
        /*079c*/ 	.word	0x000000ff
        /*07a0*/ 	.word	0x00000000
        /*07a4*/ 	.short	0x010a
        /*07a6*/ 	.byte	0x04
	.zero		1


	//   ....[106]....
        /*07a8*/ 	.word	0x00003ab0
        /*07ac*/ 	.word	0x000000ff
        /*07b0*/ 	.word	0x000001c0
        /*07b4*/ 	.short	0x010a
        /*07b6*/ 	.byte	0x09
	.zero		1


	//   ....[107]....
        /*07b8*/ 	.word	0x00003bf0
        /*07bc*/ 	.word	0x000000ff
        /*07c0*/ 	.word	0x00000000
        /*07c4*/ 	.short	0x010a
        /*07c6*/ 	.byte	0x07
	.zero		1


	//   ....[108]....
        /*07c8*/ 	.word	0x00003d20
        /*07cc*/ 	.word	0x000000ff
        /*07d0*/ 	.word	0x00000000
        /*07d4*/ 	.short	0x010a
        /*07d6*/ 	.byte	0x04
	.zero		1


	//   ....[109]....
        /*07d8*/ 	.word	0x00003ed0
        /*07dc*/ 	.word	0x000000ff
        /*07e0*/ 	.word	0x00000000
        /*07e4*/ 	.short	0x010a
        /*07e6*/ 	.byte	0x05
	.zero		1


	//   ....[110]....
        /*07e8*/ 	.word	0x00003f60
        /*07ec*/ 	.word	0x000000ff
        /*07f0*/ 	.word	0x00000000
        /*07f4*/ 	.short	0x010a
        /*07f6*/ 	.byte	0x05
	.zero		1


	//   ....[111]....
        /*07f8*/ 	.word	0x00003ff0
        /*07fc*/ 	.word	0x000000ff
        /*0800*/ 	.word	0x00000000
        /*0804*/ 	.short	0x010a
        /*0806*/ 	.byte	0x05
	.zero		1


	//   ....[112]....
        /*0808*/ 	.word	0x00004080
        /*080c*/ 	.word	0x000000ff
        /*0810*/ 	.word	0x00000000
        /*0814*/ 	.short	0x010a
        /*0816*/ 	.byte	0x07
	.zero		1


	//   ....[113]....
        /*0818*/ 	.word	0x00004500
        /*081c*/ 	.word	0x00000000
        /*0820*/ 	.word	0x00000180
        /*0824*/ 	.short	0x010a
        /*0826*/ 	.byte	0xff
	.zero		1


	//   ....[114]....
        /*0828*/ 	.word	0x000045c0
        /*082c*/ 	.word	0x00000000
        /*0830*/ 	.word	0x00000000
        /*0834*/ 	.short	0x0101
        /*0836*/ 	.byte	0xff
	.zero		1


	//   ....[115]....
        /*0838*/ 	.word	0x000048e0
        /*083c*/ 	.word	0x000000ff
        /*0840*/ 	.word	0x00000178
        /*0844*/ 	.short	0x010a
        /*0846*/ 	.byte	0x07
	.zero		1


	//   ....[116]....
        /*0848*/ 	.word	0x00004ad0
        /*084c*/ 	.word	0x000000ff
        /*0850*/ 	.word	0x00000150
        /*0854*/ 	.short	0x010a
        /*0856*/ 	.byte	0x07
	.zero		1


	//   ....[117]....
        /*0858*/ 	.word	0x00004c40
        /*085c*/ 	.word	0x000000ff
        /*0860*/ 	.word	0x00000130
        /*0864*/ 	.short	0x010b
        /*0866*/ 	.byte	0x07
	.zero		1


	//   ....[118]....
        /*0868*/ 	.word	0x00004c50
        /*086c*/ 	.word	0x000000ff
        /*0870*/ 	.word	0x00000000
        /*0874*/ 	.short	0x0101
        /*0876*/ 	.byte	0x08
	.zero		1


	//   ....[119]....
        /*0878*/ 	.word	0x00004c60
        /*087c*/ 	.word	0x000000ff
        /*0880*/ 	.word	0x00000158
        /*0884*/ 	.short	0x010a
        /*0886*/ 	.byte	0x07
	.zero		1


	//   ....[120]....
        /*0888*/ 	.word	0x00004db0
        /*088c*/ 	.word	0x000000ff
        /*0890*/ 	.word	0x00000138
        /*0894*/ 	.short	0x010b
        /*0896*/ 	.byte	0x07
	.zero		1


	//   ....[121]....
        /*0898*/ 	.word	0x00004dc0
        /*089c*/ 	.word	0x000000ff
        /*08a0*/ 	.word	0x00000000
        /*08a4*/ 	.short	0x0101
        /*08a6*/ 	.byte	0x08
	.zero		1


	//   ....[122]....
        /*08a8*/ 	.word	0x00004dd0
        /*08ac*/ 	.word	0x000000ff
        /*08b0*/ 	.word	0x00000160
        /*08b4*/ 	.short	0x010a
        /*08b6*/ 	.byte	0x07
	.zero		1


	//   ....[123]....
        /*08b8*/ 	.word	0x00004f50
        /*08bc*/ 	.word	0x000000ff
        /*08c0*/ 	.word	0x00000140
        /*08c4*/ 	.short	0x010b
        /*08c6*/ 	.byte	0x07
	.zero		1


	//   ....[124]....
        /*08c8*/ 	.word	0x00004f90
        /*08cc*/ 	.word	0x000000ff
        /*08d0*/ 	.word	0x00000000
        /*08d4*/ 	.short	0x0101
        /*08d6*/ 	.byte	0x08
	.zero		1


	//   ....[125]....
        /*08d8*/ 	.word	0x00004fd0
        /*08dc*/ 	.word	0x000000ff
        /*08e0*/ 	.word	0x00000168
        /*08e4*/ 	.short	0x010a
        /*08e6*/ 	.byte	0x07
	.zero		1


	//   ....[126]....
        /*08e8*/ 	.word	0x00005210
        /*08ec*/ 	.word	0x000000ff
        /*08f0*/ 	.word	0x00000148
        /*08f4*/ 	.short	0x010b
        /*08f6*/ 	.byte	0x07
	.zero		1


	//   ....[127]....
        /*08f8*/ 	.word	0x00005230
        /*08fc*/ 	.word	0x000000ff
        /*0900*/ 	.word	0x00000000
        /*0904*/ 	.short	0x0101
        /*0906*/ 	.byte	0x0d
	.zero		1


	//   ....[128]....
        /*0908*/ 	.word	0x00005260
        /*090c*/ 	.word	0x000000ff
        /*0910*/ 	.word	0x00000150
        /*0914*/ 	.short	0x010a
        /*0916*/ 	.byte	0x07
	.zero		1


	//   ....[129]....
        /*0918*/ 	.word	0x00005280
        /*091c*/ 	.word	0x000000ff
        /*0920*/ 	.word	0x00000158
        /*0924*/ 	.short	0x010a
        /*0926*/ 	.byte	0x07
	.zero		1


	//   ....[130]....
        /*0928*/ 	.word	0x000052a0
        /*092c*/ 	.word	0x000000ff
        /*0930*/ 	.word	0x00000160
        /*0934*/ 	.short	0x010a
        /*0936*/ 	.byte	0x07
	.zero		1


	//   ....[131]....
        /*0938*/ 	.word	0x000052e0
        /*093c*/ 	.word	0x00000000
        /*0940*/ 	.word	0x00000168
        /*0944*/ 	.short	0x010a
        /*0946*/ 	.byte	0xff
	.zero		1


	//   ....[132]....
        /*0948*/ 	.word	0x00005640
        /*094c*/ 	.word	0x00000000
        /*0950*/ 	.word	0x00000180
        /*0954*/ 	.short	0x010a
        /*0956*/ 	.byte	0xff
	.zero		1


	//   ....[133]....
        /*0958*/ 	.word	0x00005750
        /*095c*/ 	.word	0x00000000
        /*0960*/ 	.word	0x00000000
        /*0964*/ 	.short	0x0101
        /*0966*/ 	.byte	0xff
	.zero		1


	//   ....[134]....
        /*0968*/ 	.word	0x000061d0
        /*096c*/ 	.word	0x000000ff
        /*0970*/ 	.word	0x00000130
        /*0974*/ 	.short	0x010a
        /*0976*/ 	.byte	0x30
	.zero		1


	//   ....[135]....
        /*0978*/ 	.word	0x00006210
        /*097c*/ 	.word	0x00000040
        /*0980*/ 	.word	0x000001a0
        /*0984*/ 	.short	0x010a
        /*0986*/ 	.byte	0xff
	.zero		1


	//   ....[136]....
        /*0988*/ 	.word	0x00006380
        /*098c*/ 	.word	0x000000ff
        /*0990*/ 	.word	0x00000130
        /*0994*/ 	.short	0x010a
        /*0996*/ 	.byte	0x30
	.zero		1


	//   ....[137]....
        /*0998*/ 	.word	0x00006480
        /*099c*/ 	.word	0x00000040
        /*09a0*/ 	.word	0x000001a0
        /*09a4*/ 	.short	0x010a
        /*09a6*/ 	.byte	0xff
	.zero		1


	//   ....[138]....
        /*09a8*/ 	.word	0x00006f80
        /*09ac*/ 	.word	0x00000000
        /*09b0*/ 	.word	0x00000000
        /*09b4*/ 	.short	0x0101
        /*09b6*/ 	.byte	0xff
	.zero		1


	//   ....[139]....
        /*09b8*/ 	.word	0x00006f90
        /*09bc*/ 	.word	0x00000002
        /*09c0*/ 	.word	0x00000130
        /*09c4*/ 	.short	0x010a
        /*09c6*/ 	.byte	0xff
	.zero		1


	//   ....[140]....
        /*09c8*/ 	.word	0x00007060
        /*09cc*/ 	.word	0x00000002
        /*09d0*/ 	.word	0x00000130
        /*09d4*/ 	.short	0x010a
        /*09d6*/ 	.byte	0xff
	.zero		1


	//   ....[141]....
        /*09d8*/ 	.word	0x00007be0
        /*09dc*/ 	.word	0x0000004a
        /*09e0*/ 	.word	0x00000000
        /*09e4*/ 	.short	0x0101
        /*09e6*/ 	.byte	0xff
	.zero		1


	//   ....[142]....
        /*09e8*/ 	.word	0x00007c00
        /*09ec*/ 	.word	0x00000000
        /*09f0*/ 	.word	0x00000130
        /*09f4*/ 	.short	0x010a
        /*09f6*/ 	.byte	0xff
	.zero		1


	//   ....[143]....
        /*09f8*/ 	.word	0x00007cc0
        /*09fc*/ 	.word	0x00000000
        /*0a00*/ 	.word	0x00000130
        /*0a04*/ 	.short	0x010a
        /*0a06*/ 	.byte	0xff
	.zero		1


	//   ....[144]....
        /*0a08*/ 	.word	0x00008840
        /*0a0c*/ 	.word	0x0000004a
        /*0a10*/ 	.word	0x00000000
        /*0a14*/ 	.short	0x0101
        /*0a16*/ 	.byte	0xff
	.zero		1


	//   ....[145]....
        /*0a18*/ 	.word	0x00008860
        /*0a1c*/ 	.word	0x00000002
        /*0a20*/ 	.word	0x00000130
        /*0a24*/ 	.short	0x010a
        /*0a26*/ 	.byte	0xff
	.zero		1


	//   ....[146]....
        /*0a28*/ 	.word	0x00008920
        /*0a2c*/ 	.word	0x00000002
        /*0a30*/ 	.word	0x00000130
        /*0a34*/ 	.short	0x010a
        /*0a36*/ 	.byte	0xff
	.zero		1


	//   ....[147]....
        /*0a38*/ 	.word	0x00008d40
        /*0a3c*/ 	.word	0x000000ff
        /*0a40*/ 	.word	0x00000000
        /*0a44*/ 	.short	0x0101
        /*0a46*/ 	.byte	0x05
	.zero		1


	//   ....[148]....
        /*0a48*/ 	.word	0x00009500
        /*0a4c*/ 	.word	0x00000000
        /*0a50*/ 	.word	0x00000000
        /*0a54*/ 	.short	0x0101
        /*0a56*/ 	.byte	0xff
	.zero		1


	//   ....[149]....
        /*0a58*/ 	.word	0x00009770
        /*0a5c*/ 	.word	0x000000ff
        /*0a60*/ 	.word	0x00000000
        /*0a64*/ 	.short	0x0101
        /*0a66*/ 	.byte	0x04
	.zero		1


	//   ....[150]....
        /*0a68*/ 	.word	0x00009790
        /*0a6c*/ 	.word	0x00000002
        /*0a70*/ 	.word	0x000001f0
        /*0a74*/ 	.short	0x010a
        /*0a76*/ 	.byte	0xff
	.zero		1


	//   ....[151]....
        /*0a78*/ 	.word	0x000097f0
        /*0a7c*/ 	.word	0x00000002
        /*0a80*/ 	.word	0x00000098
        /*0a84*/ 	.short	0x010a
        /*0a86*/ 	.byte	0xff
	.zero		1


	//   ....[152]....
        /*0a88*/ 	.word	0x00009850
        /*0a8c*/ 	.word	0x00000002
        /*0a90*/ 	.word	0x00000098
        /*0a94*/ 	.short	0x010a
        /*0a96*/ 	.byte	0xff
	.zero		1


	//   ....[153]....
        /*0a98*/ 	.word	0x000098a0
        /*0a9c*/ 	.word	0x00000002
        /*0aa0*/ 	.word	0x00000180
        /*0aa4*/ 	.short	0x010a
        /*0aa6*/ 	.byte	0xff
	.zero		1


	//   ....[154]....
        /*0aa8*/ 	.word	0x00009900
        /*0aac*/ 	.word	0x00000000
        /*0ab0*/ 	.word	0x00000000
        /*0ab4*/ 	.short	0x010a
        /*0ab6*/ 	.byte	0xff
	.zero		1


	//   ....[155]....
        /*0ab8*/ 	.word	0x00009960
        /*0abc*/ 	.word	0x00000000
        /*0ac0*/ 	.word	0x00000000
        /*0ac4*/ 	.short	0x010a
        /*0ac6*/ 	.byte	0xff
	.zero		1


	//   ....[156]....
        /*0ac8*/ 	.word	0x000099c0
        /*0acc*/ 	.word	0x00000000
        /*0ad0*/ 	.word	0x00000000
        /*0ad4*/ 	.short	0x010a
        /*0ad6*/ 	.byte	0xff
	.zero		1


	//   ....[157]....
        /*0ad8*/ 	.word	0x00009a20
        /*0adc*/ 	.word	0x00000000
        /*0ae0*/ 	.word	0x00000000
        /*0ae4*/ 	.short	0x010a
        /*0ae6*/ 	.byte	0xff
	.zero		1


	//   ....[158]....
        /*0ae8*/ 	.word	0x00009a80
        /*0aec*/ 	.word	0x00000000
        /*0af0*/ 	.word	0x00000000
        /*0af4*/ 	.short	0x010a
        /*0af6*/ 	.byte	0xff
	.zero		1


	//   ....[159]....
        /*0af8*/ 	.word	0x00009ae0
        /*0afc*/ 	.word	0x00000000
        /*0b00*/ 	.word	0x00000000
        /*0b04*/ 	.short	0x010a
        /*0b06*/ 	.byte	0xff
	.zero		1


	//   ....[160]....
        /*0b08*/ 	.word	0x00009b40
        /*0b0c*/ 	.word	0x00000000
        /*0b10*/ 	.word	0x00000000
        /*0b14*/ 	.short	0x010a
        /*0b16*/ 	.byte	0xff
	.zero		1


	//   ....[161]....
        /*0b18*/ 	.word	0x00009ba0
        /*0b1c*/ 	.word	0x00000000
        /*0b20*/ 	.word	0x00000000
        /*0b24*/ 	.short	0x010a
        /*0b26*/ 	.byte	0xff
	.zero		1


	//   ....[162]....
        /*0b28*/ 	.word	0x00009c00
        /*0b2c*/ 	.word	0x00000000
        /*0b30*/ 	.word	0x00000000
        /*0b34*/ 	.short	0x010a
        /*0b36*/ 	.byte	0xff
	.zero		1


	//   ....[163]....
        /*0b38*/ 	.word	0x00009c60
        /*0b3c*/ 	.word	0x00000000
        /*0b40*/ 	.word	0x00000000
        /*0b44*/ 	.short	0x010a
        /*0b46*/ 	.byte	0xff
	.zero		1


	//   ....[164]....
        /*0b48*/ 	.word	0x00009cc0
        /*0b4c*/ 	.word	0x00000000
        /*0b50*/ 	.word	0x00000000
        /*0b54*/ 	.short	0x010a
        /*0b56*/ 	.byte	0xff
	.zero		1


	//   ....[165]....
        /*0b58*/ 	.word	0x00009d20
        /*0b5c*/ 	.word	0x00000000
        /*0b60*/ 	.word	0x00000000
        /*0b64*/ 	.short	0x010a
        /*0b66*/ 	.byte	0xff
	.zero		1


	//   ....[166]....
        /*0b68*/ 	.word	0x00009d80
        /*0b6c*/ 	.word	0x00000000
        /*0b70*/ 	.word	0x00000000
        /*0b74*/ 	.short	0x010a
        /*0b76*/ 	.byte	0xff
	.zero		1


	//   ....[167]....
        /*0b78*/ 	.word	0x00009de0
        /*0b7c*/ 	.word	0x00000000
        /*0b80*/ 	.word	0x00000000
        /*0b84*/ 	.short	0x010a
        /*0b86*/ 	.byte	0xff
	.zero		1


	//   ....[168]....
        /*0b88*/ 	.word	0x00009e40
        /*0b8c*/ 	.word	0x00000000
        /*0b90*/ 	.word	0x00000000
        /*0b94*/ 	.short	0x010a
        /*0b96*/ 	.byte	0xff
	.zero		1


	//   ....[169]....
        /*0b98*/ 	.word	0x00009ea0
        /*0b9c*/ 	.word	0x00000000
        /*0ba0*/ 	.word	0x00000000
        /*0ba4*/ 	.short	0x010a
        /*0ba6*/ 	.byte	0xff
	.zero		1


	//   ....[170]....
        /*0ba8*/ 	.word	0x00009f00
        /*0bac*/ 	.word	0x00000000
        /*0bb0*/ 	.word	0x00000000
        /*0bb4*/ 	.short	0x010a
        /*0bb6*/ 	.byte	0xff
	.zero		1


	//   ....[171]....
        /*0bb8*/ 	.word	0x00009f60
        /*0bbc*/ 	.word	0x00000000
        /*0bc0*/ 	.word	0x00000000
        /*0bc4*/ 	.short	0x010a
        /*0bc6*/ 	.byte	0xff
	.zero		1


	//   ....[172]....
        /*0bc8*/ 	.word	0x00009fb0
        /*0bcc*/ 	.word	0x00000000
        /*0bd0*/ 	.word	0x000001e0
        /*0bd4*/ 	.short	0x010a
        /*0bd6*/ 	.byte	0xff
	.zero		1


	//   ....[173]....
        /*0bd8*/ 	.word	0x0000a010
        /*0bdc*/ 	.word	0x00000000
        /*0be0*/ 	.word	0x00000190
        /*0be4*/ 	.short	0x010a
        /*0be6*/ 	.byte	0xff
	.zero		1


	//   ....[174]....
        /*0be8*/ 	.word	0x0000a060
        /*0bec*/ 	.word	0x00000000
        /*0bf0*/ 	.word	0x00000180
        /*0bf4*/ 	.short	0x010a
        /*0bf6*/ 	.byte	0xff
	.zero		1


	//   ....[175]....
        /*0bf8*/ 	.word	0x0000a0c0
        /*0bfc*/ 	.word	0x00000000
        /*0c00*/ 	.word	0x00000190
        /*0c04*/ 	.short	0x010a
        /*0c06*/ 	.byte	0xff
	.zero		1


	//   ....[176]....
        /*0c08*/ 	.word	0x0000a110
        /*0c0c*/ 	.word	0x00000000
        /*0c10*/ 	.word	0x00000180
        /*0c14*/ 	.short	0x010a
        /*0c16*/ 	.byte	0xff
	.zero		1


	//   ....[177]....
        /*0c18*/ 	.word	0x0000a170
        /*0c1c*/ 	.word	0x00000002
        /*0c20*/ 	.word	0x000001c0
        /*0c24*/ 	.short	0x010a
        /*0c26*/ 	.byte	0xff
	.zero		1


	//   ....[178]....
        /*0c28*/ 	.word	0x0000a1d0
        /*0c2c*/ 	.word	0x00000000
        /*0c30*/ 	.word	0x00000000
        /*0c34*/ 	.short	0x010a
        /*0c36*/ 	.byte	0xff
	.zero		1


	//   ....[179]....
        /*0c38*/ 	.word	0x0000a230
        /*0c3c*/ 	.word	0x00000000
        /*0c40*/ 	.word	0x00000000
        /*0c44*/ 	.short	0x010a
        /*0c46*/ 	.byte	0xff
	.zero		1


	//   ....[180]....
        /*0c48*/ 	.word	0x0000a290
        /*0c4c*/ 	.word	0x00000000
        /*0c50*/ 	.word	0x00000000
        /*0c54*/ 	.short	0x010a
        /*0c56*/ 	.byte	0xff
	.zero		1


	//   ....[181]....
        /*0c58*/ 	.word	0x0000a2f0
        /*0c5c*/ 	.word	0x00000000
        /*0c60*/ 	.word	0x00000000
        /*0c64*/ 	.short	0x010a
        /*0c66*/ 	.byte	0xff
	.zero		1


	//   ....[182]....
        /*0c68*/ 	.word	0x0000a350
        /*0c6c*/ 	.word	0x00000000
        /*0c70*/ 	.word	0x00000000
        /*0c74*/ 	.short	0x010a
        /*0c76*/ 	.byte	0xff
	.zero		1


	//   ....[183]....
        /*0c78*/ 	.word	0x0000a3a0
        /*0c7c*/ 	.word	0x00000000
        /*0c80*/ 	.word	0x00000180
        /*0c84*/ 	.short	0x010a
        /*0c86*/ 	.byte	0xff
	.zero		1


	//   ....[184]....
        /*0c88*/ 	.word	0x0000a400
        /*0c8c*/ 	.word	0x00000000
        /*0c90*/ 	.word	0x00000178
        /*0c94*/ 	.short	0x010a
        /*0c96*/ 	.byte	0xff
	.zero		1


	//   ....[185]....
        /*0c98*/ 	.word	0x0000a460
        /*0c9c*/ 	.word	0x00000000
        /*0ca0*/ 	.word	0x00000150
        /*0ca4*/ 	.short	0x010a
        /*0ca6*/ 	.byte	0xff
	.zero		1


	//   ....[186]....
        /*0ca8*/ 	.word	0x0000a4c0
        /*0cac*/ 	.word	0x00000000
        /*0cb0*/ 	.word	0x00000158
        /*0cb4*/ 	.short	0x010a
        /*0cb6*/ 	.byte	0xff
	.zero		1


	//   ....[187]....
        /*0cb8*/ 	.word	0x0000a520
        /*0cbc*/ 	.word	0x00000000
        /*0cc0*/ 	.word	0x00000160
        /*0cc4*/ 	.short	0x010a
        /*0cc6*/ 	.byte	0xff
	.zero		1


	//   ....[188]....
        /*0cc8*/ 	.word	0x0000a580
        /*0ccc*/ 	.word	0x00000000
        /*0cd0*/ 	.word	0x00000168
        /*0cd4*/ 	.short	0x010a
        /*0cd6*/ 	.byte	0xff
	.zero		1


	//   ....[189]....
        /*0cd8*/ 	.word	0x0000a5e0
        /*0cdc*/ 	.word	0x00000000
        /*0ce0*/ 	.word	0x00000150
        /*0ce4*/ 	.short	0x010a
        /*0ce6*/ 	.byte	0xff
	.zero		1


	//   ....[190]....
        /*0ce8*/ 	.word	0x0000a640
        /*0cec*/ 	.word	0x00000000
        /*0cf0*/ 	.word	0x00000158
        /*0cf4*/ 	.short	0x010a
        /*0cf6*/ 	.byte	0xff
	.zero		1


	//   ....[191]....
        /*0cf8*/ 	.word	0x0000a6a0
        /*0cfc*/ 	.word	0x00000000
        /*0d00*/ 	.word	0x00000160
        /*0d04*/ 	.short	0x010a
        /*0d06*/ 	.byte	0xff
	.zero		1


	//   ....[192]....
        /*0d08*/ 	.word	0x0000a6f0
        /*0d0c*/ 	.word	0x00000000
        /*0d10*/ 	.word	0x00000180
        /*0d14*/ 	.short	0x010a
        /*0d16*/ 	.byte	0xff
	.zero		1


	//   ....[193]....
        /*0d18*/ 	.word	0x0000a750
        /*0d1c*/ 	.word	0x00000000
        /*0d20*/ 	.word	0x00000130
        /*0d24*/ 	.short	0x010a
        /*0d26*/ 	.byte	0xff
	.zero		1


	//   ....[194]....
        /*0d28*/ 	.word	0x0000a7a0
        /*0d2c*/ 	.word	0x00000040
        /*0d30*/ 	.word	0x000001a0
        /*0d34*/ 	.short	0x010a
        /*0d36*/ 	.byte	0xff
	.zero		1


	//   ....[195]....
        /*0d38*/ 	.word	0x0000a7f0
        /*0d3c*/ 	.word	0x00000002
        /*0d40*/ 	.word	0x00000130
        /*0d44*/ 	.short	0x010a
        /*0d46*/ 	.byte	0xff
	.zero		1


	//   ....[196]....
        /*0d48*/ 	.word	0x0000a840
        /*0d4c*/ 	.word	0x00000000
        /*0d50*/ 	.word	0x00000130
        /*0d54*/ 	.short	0x010a
        /*0d56*/ 	.byte	0xff
	.zero		1


	//   ....[197]....
        /*0d58*/ 	.word	0x0000a890
        /*0d5c*/ 	.word	0x00000002
        /*0d60*/ 	.word	0x00000130
        /*0d64*/ 	.short	0x010a
        /*0d66*/ 	.byte	0xff
	.zero		1


	//----- nvinfo : EIATTR_NUM_MBARRIERS
	.align		4
.L_47:
        /*0d68*/ 	.byte	0x03, 0x38
        /*0d6a*/ 	.short	0x0040


	//----- nvinfo : EIATTR_EXIT_INSTR_OFFSETS
	.align		4
        /*0d6c*/ 	.byte	0x04, 0x1c
        /*0d6e*/ 	.short	(.L_49 - .L_48)


	//   ....[0]....
.L_48:
        /*0d70*/ 	.word	0x00002f80


	//   ....[1]....
        /*0d74*/ 	.word	0x00003470


	//   ....[2]....
        /*0d78*/ 	.word	0x000034d0


	//   ....[3]....
        /*0d7c*/ 	.word	0x000042e0


	//   ....[4]....
        /*0d80*/ 	.word	0x00005310


	//   ....[5]....
        /*0d84*/ 	.word	0x00005350


	//   ....[6]....
        /*0d88*/ 	.word	0x00009660


	//   ....[7]....
        /*0d8c*/ 	.word	0x000096e0


	//   ....[8]....
        /*0d90*/ 	.word	0x00009710


	//   ....[9]....
        /*0d94*/ 	.word	0x00009780


	//----- nvinfo : EIATTR_MAX_THREADS
	.align		4
.L_49:
        /*0d98*/ 	.byte	0x04, 0x05
        /*0d9a*/ 	.short	(.L_51 - .L_50)
.L_50:
        /*0d9c*/ 	.word	0x00000100
        /*0da0*/ 	.word	0x00000001
        /*0da4*/ 	.word	0x00000001


	//----- nvinfo : EIATTR_CRS_STACK_SIZE
	.align		4
.L_51:
        /*0da8*/ 	.byte	0x04, 0x1e
        /*0daa*/ 	.short	(.L_53 - .L_52)
.L_52:
        /*0dac*/ 	.word	0x00000000


	//----- nvinfo : EIATTR_CBANK_PARAM_SIZE
	.align		4
.L_53:
        /*0db0*/ 	.byte	0x03, 0x19
        /*0db2*/ 	.short	0x0800


	//----- nvinfo : EIATTR_PARAM_CBANK
	.align		4
        /*0db4*/ 	.byte	0x04, 0x0a
        /*0db6*/ 	.short	(.L_55 - .L_54)
	.align		4
.L_54:
        /*0db8*/ 	.word	index@(.nv.constant0._ZN7cutlass13device_kernelINS_4gemm6kernel13GemmUniversalIN4cute5tupleIJiiiiEEENS1_10collective13CollectiveMmaINS1_35MainloopSm100TmaUmmaWarpSpecializedILi19ELi2ELi4ENS5_IJNS4_1CILi1EEESB_SB_EEEEENS5_IJNSA_ILi64EEENSA_ILi256EEENSA_ILi16EEEEEENS_10bfloat16_tENS5_IJlSB_lEEESI_SJ_NS4_8TiledMMAINS4_8MMA_AtomIJNS4_20SM100_MMA_F16BF16_SSISI_SI_fLi64ELi256ELNS4_4UMMA5MajorE0ELSO_0ELNSN_7ScaleInE0ELSP_0EEEEEENS4_6LayoutISC_NS5_IJNSA_ILi0EEEST_ST_EEEEENS5_IJNS4_10UnderscoreESW_SW_EEEEENS4_13SM90_TMA_LOADENS4_14ComposedLayoutINS4_7SwizzleILi1ELi4ELi3EEENS4_18smem_ptr_flag_bitsILi16EEENSS_INS5_IJNSA_ILi8EEESG_EEENS5_IJSG_SB_EEEEEEEvNS4_8identityESZ_S19_vS1A_EENS_8epilogue10collective18CollectiveEpilogueINS1C_23Sm100TmaWarpSpecializedILi4ELi2ELi32ELb1ELb0EEEJSH_NS5_IJNSS_ISE_SB_EES1H_EEESI_SJ_SI_SJ_NS1C_6fusion15FusionCallbacksIS1G_NS1J_17LinearCombinationISI_fSI_fLNS_15FloatRoundStyleE2EEESH_S1I_JEEENS4_5SM1004TMEM4LOAD26SM100_TMEM_LOAD_16dp256b8xESZ_NS10_INS11_ILi3ELi4ELi3EEES14_NSS_INS5_IJS15_SE_EEENS5_IJSE_SB_EEEEEEENS4_17SM75_U32x4_LDSM_NENS4_14SM90_TMA_STOREES1X_NS4_17SM90_U32x4_STSM_NENS4_39AutoVectorizingCopyWithAssumedAlignmentILi128EEEEEEvvEEEEvNT_6ParamsE)
        /*0dbc*/ 	.short	0x0380
        /*0dbe*/ 	.short	0x0800


	//----- nvinfo : EIATTR_SW_WAR
	.align		4
.L_55:
        /*0dc0*/ 	.byte	0x04, 0x36
        /*0dc2*/ 	.short	(.L_57 - .L_56)
.L_56:
        /*0dc4*/ 	.word	0x00000008
.L_57:


//--------------------- .nv.callgraph             --------------------------
	.section	.nv.callgraph,"",@"SHT_CUDA_CALLGRAPH"
	.align	4
	.sectionentsize	8
	.align		4
        /*0000*/ 	.word	0x00000000
	.align		4
        /*0004*/ 	.word	0xffffffff
	.align		4
        /*0008*/ 	.word	index@(_ZN7cutlass13device_kernelINS_4gemm6kernel13GemmUniversalIN4cute5tupleIJiiiiEEENS1_10collective13CollectiveMmaINS1_35MainloopSm100TmaUmmaWarpSpecializedILi19ELi2ELi4ENS5_IJNS4_1CILi1EEESB_SB_EEEEENS5_IJNSA_ILi64EEENSA_ILi256EEENSA_ILi16EEEEEENS_10bfloat16_tENS5_IJlSB_lEEESI_SJ_NS4_8TiledMMAINS4_8MMA_AtomIJNS4_20SM100_MMA_F16BF16_SSISI_SI_fLi64ELi256ELNS4_4UMMA5MajorE0ELSO_0ELNSN_7ScaleInE0ELSP_0EEEEEENS4_6LayoutISC_NS5_IJNSA_ILi0EEEST_ST_EEEEENS5_IJNS4_10UnderscoreESW_SW_EEEEENS4_13SM90_TMA_LOADENS4_14ComposedLayoutINS4_7SwizzleILi1ELi4ELi3EEENS4_18smem_ptr_flag_bitsILi16EEENSS_INS5_IJNSA_ILi8EEESG_EEENS5_IJSG_SB_EEEEEEEvNS4_8identityESZ_S19_vS1A_EENS_8epilogue10collective18CollectiveEpilogueINS1C_23Sm100TmaWarpSpecializedILi4ELi2ELi32ELb1ELb0EEEJSH_NS5_IJNSS_ISE_SB_EES1H_EEESI_SJ_SI_SJ_NS1C_6fusion15FusionCallbacksIS1G_NS1J_17LinearCombinationISI_fSI_fLNS_15FloatRoundStyleE2EEESH_S1I_JEEENS4_5SM1004TMEM4LOAD26SM100_TMEM_LOAD_16dp256b8xESZ_NS10_INS11_ILi3ELi4ELi3EEES14_NSS_INS5_IJS15_SE_EEENS5_IJSE_SB_EEEEEEENS4_17SM75_U32x4_LDSM_NENS4_14SM90_TMA_STOREES1X_NS4_17SM90_U32x4_STSM_NENS4_39AutoVectorizingCopyWithAssumedAlignmentILi128EEEEEEvvEEEEvNT_6ParamsE)
	.align		4
        /*000c*/ 	.word	index@(__assertfail)
	.align		4
        /*0010*/ 	.word	0x00000000
	.align		4
        /*0014*/ 	.word	0xfffffffe
	.align		4
        /*0018*/ 	.word	0x00000000
	.align		4
        /*001c*/ 	.word	0xfffffffd
	.align		4
        /*0020*/ 	.word	0x00000000
	.align		4
        /*0024*/ 	.word	0xfffffffc


//--------------------- .nv.constant4             --------------------------
	.section	.nv.constant4,"a",@progbits
	.align	8
	.align		8
.nv.constant4:
        /*0000*/ 	.dword	__assertfail
	.align		8
        /*0008*/ 	.dword	__unnamed_1
	.align		8
        /*0010*/ 	.dword	__unnamed_2
	.align		8
        /*0018*/ 	.dword	_ZN40_INTERNAL_4e9ca69b_4_k_cu_8139ea3f_165734cuda3std3__45__cpo5beginE
	.align		8
        /*0020*/ 	.dword	_ZN40_INTERNAL_4e9ca69b_4_k_cu_8139ea3f_165734cuda3std3__45__cpo3endE
	.align		8
        /*0028*/ 	.dword	_ZN40_INTERNAL_4e9ca69b_4_k_cu_8139ea3f_165734cuda3std3__45__cpo6cbeginE
	.align		8
        /*0030*/ 	.dword	_ZN40_INTERNAL_4e9ca69b_4_k_cu_8139ea3f_165734cuda3std3__45__cpo4cendE
	.align		8
        /*0038*/ 	.dword	_ZN40_INTERNAL_4e9ca69b_4_k_cu_8139ea3f_165734cuda3std3__442_GLOBAL__N__4e9ca69b_4_k_cu_8139ea3f_165736ignoreE
	.align		8
        /*0040*/ 	.dword	_ZN40_INTERNAL_4e9ca69b_4_k_cu_8139ea3f_165734cuda3std3__419piecewise_constructE
	.align		8
        /*0048*/ 	.dword	_ZN40_INTERNAL_4e9ca69b_4_k_cu_8139ea3f_165734cuda3std3__48in_placeE
	.align		8
        /*0050*/ 	.dword	_ZN40_INTERNAL_4e9ca69b_4_k_cu_8139ea3f_165734cuda3std6ranges3__45__cpo4swapE
	.align		8
        /*0058*/ 	.dword	_ZN40_INTERNAL_4e9ca69b_4_k_cu_8139ea3f_165734cuda3std6ranges3__45__cpo9iter_moveE
	.align		8
        /*0060*/ 	.dword	_ZN40_INTERNAL_4e9ca69b_4_k_cu_8139ea3f_165734cute7productE
	.align		8
        /*0068*/ 	.dword	_ZN40_INTERNAL_4e9ca69b_4_k_cu_8139ea3f_165734cute1_E
	.align		8
        /*0070*/ 	.dword	$str$25
	.align		8
        /*0078*/ 	.dword	$str$26
	.align		8
        /*0080*/ 	.dword	$str$27
	.align		8
        /*0088*/ 	.dword	$str$28


//--------------------- .text._ZN7cutlass13device_kernelINS_4gemm6kernel13GemmUniversalIN4cute5tupleIJiiiiEEENS1_10collective13CollectiveMmaINS1_35MainloopSm100TmaUmmaWarpSpecializedILi19ELi2ELi4ENS5_IJNS4_1CILi1EEESB_SB_EEEEENS5_IJNSA_ILi64EEENSA_ILi256EEENSA_ILi16EEEEEENS_10bfloat16_tENS5_IJlSB_lEEESI_SJ_NS4_8TiledMMAINS4_8MMA_AtomIJNS4_20SM100_MMA_F16BF16_SSISI_SI_fLi64ELi256ELNS4_4UMMA5MajorE0ELSO_0ELNSN_7ScaleInE0ELSP_0EEEEEENS4_6LayoutISC_NS5_IJNSA_ILi0EEEST_ST_EEEEENS5_IJNS4_10UnderscoreESW_SW_EEEEENS4_13SM90_TMA_LOADENS4_14ComposedLayoutINS4_7SwizzleILi1ELi4ELi3EEENS4_18smem_ptr_flag_bitsILi16EEENSS_INS5_IJNSA_ILi8EEESG_EEENS5_IJSG_SB_EEEEEEEvNS4_8identityESZ_S19_vS1A_EENS_8epilogue10collective18CollectiveEpilogueINS1C_23Sm100TmaWarpSpecializedILi4ELi2ELi32ELb1ELb0EEEJSH_NS5_IJNSS_ISE_SB_EES1H_EEESI_SJ_SI_SJ_NS1C_6fusion15FusionCallbacksIS1G_NS1J_17LinearCombinationISI_fSI_fLNS_15FloatRoundStyleE2EEESH_S1I_JEEENS4_5SM1004TMEM4LOAD26SM100_TMEM_LOAD_16dp256b8xESZ_NS10_INS11_ILi3ELi4ELi3EEES14_NSS_INS5_IJS15_SE_EEENS5_IJSE_SB_EEEEEEENS4_17SM75_U32x4_LDSM_NENS4_14SM90_TMA_STOREES1X_NS4_17SM90_U32x4_STSM_NENS4_39AutoVectorizingCopyWithAssumedAlignmentILi128EEEEEEvvEEEEvNT_6ParamsE --------------------------
	.section	.text._ZN7cutlass13device_kernelINS_4gemm6kernel13GemmUniversalIN4cute5tupleIJiiiiEEENS1_10collective13CollectiveMmaINS1_35MainloopSm100TmaUmmaWarpSpecializedILi19ELi2ELi4ENS5_IJNS4_1CILi1EEESB_SB_EEEEENS5_IJNSA_ILi64EEENSA_ILi256EEENSA_ILi16EEEEEENS_10bfloat16_tENS5_IJlSB_lEEESI_SJ_NS4_8TiledMMAINS4_8MMA_AtomIJNS4_20SM100_MMA_F16BF16_SSISI_SI_fLi64ELi256ELNS4_4UMMA5MajorE0ELSO_0ELNSN_7ScaleInE0ELSP_0EEEEEENS4_6LayoutISC_NS5_IJNSA_ILi0EEEST_ST_EEEEENS5_IJNS4_10UnderscoreESW_SW_EEEEENS4_13SM90_TMA_LOADENS4_14ComposedLayoutINS4_7SwizzleILi1ELi4ELi3EEENS4_18smem_ptr_flag_bitsILi16EEENSS_INS5_IJNSA_ILi8EEESG_EEENS5_IJSG_SB_EEEEEEEvNS4_8identityESZ_S19_vS1A_EENS_8epilogue10collective18CollectiveEpilogueINS1C_23Sm100TmaWarpSpecializedILi4ELi2ELi32ELb1ELb0EEEJSH_NS5_IJNSS_ISE_SB_EES1H_EEESI_SJ_SI_SJ_NS1C_6fusion15FusionCallbacksIS1G_NS1J_17LinearCombinationISI_fSI_fLNS_15FloatRoundStyleE2EEESH_S1I_JEEENS4_5SM1004TMEM4LOAD26SM100_TMEM_LOAD_16dp256b8xESZ_NS10_INS11_ILi3ELi4ELi3EEES14_NSS_INS5_IJS15_SE_EEENS5_IJSE_SB_EEEEEEENS4_17SM75_U32x4_LDSM_NENS4_14SM90_TMA_STOREES1X_NS4_17SM90_U32x4_STSM_NENS4_39AutoVectorizingCopyWithAssumedAlignmentILi128EEEEEEvvEEEEvNT_6ParamsE,"ax",@progbits
	.align	128
.text._ZN7cutlass13device_kernelINS_4gemm6kernel13GemmUniversalIN4cute5tupleIJiiiiEEENS1_10collective13CollectiveMmaINS1_35MainloopSm100TmaUmmaWarpSpecializedILi19ELi2ELi4ENS5_IJNS4_1CILi1EEESB_SB_EEEEENS5_IJNSA_ILi64EEENSA_ILi256EEENSA_ILi16EEEEEENS_10bfloat16_tENS5_IJlSB_lEEESI_SJ_NS4_8TiledMMAINS4_8MMA_AtomIJNS4_20SM100_MMA_F16BF16_SSISI_SI_fLi64ELi256ELNS4_4UMMA5MajorE0ELSO_0ELNSN_7ScaleInE0ELSP_0EEEEEENS4_6LayoutISC_NS5_IJNSA_ILi0EEEST_ST_EEEEENS5_IJNS4_10UnderscoreESW_SW_EEEEENS4_13SM90_TMA_LOADENS4_14ComposedLayoutINS4_7SwizzleILi1ELi4ELi3EEENS4_18smem_ptr_flag_bitsILi16EEENSS_INS5_IJNSA_ILi8EEESG_EEENS5_IJSG_SB_EEEEEEEvNS4_8identityESZ_S19_vS1A_EENS_8epilogue10collective18CollectiveEpilogueINS1C_23Sm100TmaWarpSpecializedILi4ELi2ELi32ELb1ELb0EEEJSH_NS5_IJNSS_ISE_SB_EES1H_EEESI_SJ_SI_SJ_NS1C_6fusion15FusionCallbacksIS1G_NS1J_17LinearCombinationISI_fSI_fLNS_15FloatRoundStyleE2EEESH_S1I_JEEENS4_5SM1004TMEM4LOAD26SM100_TMEM_LOAD_16dp256b8xESZ_NS10_INS11_ILi3ELi4ELi3EEES14_NSS_INS5_IJS15_SE_EEENS5_IJSE_SB_EEEEEEENS4_17SM75_U32x4_LDSM_NENS4_14SM90_TMA_STOREES1X_NS4_17SM90_U32x4_STSM_NENS4_39AutoVectorizingCopyWithAssumedAlignmentILi128EEEEEEvvEEEEvNT_6ParamsE:
        .type           _ZN7cutlass13device_kernelINS_4gemm6kernel13GemmUniversalIN4cute5tupleIJiiiiEEENS1_10collective13CollectiveMmaINS1_35MainloopSm100TmaUmmaWarpSpecializedILi19ELi2ELi4ENS5_IJNS4_1CILi1EEESB_SB_EEEEENS5_IJNSA_ILi64EEENSA_ILi256EEENSA_ILi16EEEEEENS_10bfloat16_tENS5_IJlSB_lEEESI_SJ_NS4_8TiledMMAINS4_8MMA_AtomIJNS4_20SM100_MMA_F16BF16_SSISI_SI_fLi64ELi256ELNS4_4UMMA5MajorE0ELSO_0ELNSN_7ScaleInE0ELSP_0EEEEEENS4_6LayoutISC_NS5_IJNSA_ILi0EEEST_ST_EEEEENS5_IJNS4_10UnderscoreESW_SW_EEEEENS4_13SM90_TMA_LOADENS4_14ComposedLayoutINS4_7SwizzleILi1ELi4ELi3EEENS4_18smem_ptr_flag_bitsILi16EEENSS_INS5_IJNSA_ILi8EEESG_EEENS5_IJSG_SB_EEEEEEEvNS4_8identityESZ_S19_vS1A_EENS_8epilogue10collective18CollectiveEpilogueINS1C_23Sm100TmaWarpSpecializedILi4ELi2ELi32ELb1ELb0EEEJSH_NS5_IJNSS_ISE_SB_EES1H_EEESI_SJ_SI_SJ_NS1C_6fusion15FusionCallbacksIS1G_NS1J_17LinearCombinationISI_fSI_fLNS_15FloatRoundStyleE2EEESH_S1I_JEEENS4_5SM1004TMEM4LOAD26SM100_TMEM_LOAD_16dp256b8xESZ_NS10_INS11_ILi3ELi4ELi3EEES14_NSS_INS5_IJS15_SE_EEENS5_IJSE_SB_EEEEEEENS4_17SM75_U32x4_LDSM_NENS4_14SM90_TMA_STOREES1X_NS4_17SM90_U32x4_STSM_NENS4_39AutoVectorizingCopyWithAssumedAlignmentILi128EEEEEEvvEEEEvNT_6ParamsE,@function
        .size           _ZN7cutlass13device_kernelINS_4gemm6kernel13GemmUniversalIN4cute5tupleIJiiiiEEENS1_10collective13CollectiveMmaINS1_35MainloopSm100TmaUmmaWarpSpecializedILi19ELi2ELi4ENS5_IJNS4_1CILi1EEESB_SB_EEEEENS5_IJNSA_ILi64EEENSA_ILi256EEENSA_ILi16EEEEEENS_10bfloat16_tENS5_IJlSB_lEEESI_SJ_NS4_8TiledMMAINS4_8MMA_AtomIJNS4_20SM100_MMA_F16BF16_SSISI_SI_fLi64ELi256ELNS4_4UMMA5MajorE0ELSO_0ELNSN_7ScaleInE0ELSP_0EEEEEENS4_6LayoutISC_NS5_IJNSA_ILi0EEEST_ST_EEEEENS5_IJNS4_10UnderscoreESW_SW_EEEEENS4_13SM90_TMA_LOADENS4_14ComposedLayoutINS4_7SwizzleILi1ELi4ELi3EEENS4_18smem_ptr_flag_bitsILi16EEENSS_INS5_IJNSA_ILi8EEESG_EEENS5_IJSG_SB_EEEEEEEvNS4_8identityESZ_S19_vS1A_EENS_8epilogue10collective18CollectiveEpilogueINS1C_23Sm100TmaWarpSpecializedILi4ELi2ELi32ELb1ELb0EEEJSH_NS5_IJNSS_ISE_SB_EES1H_EEESI_SJ_SI_SJ_NS1C_6fusion15FusionCallbacksIS1G_NS1J_17LinearCombinationISI_fSI_fLNS_15FloatRoundStyleE2EEESH_S1I_JEEENS4_5SM1004TMEM4LOAD26SM100_TMEM_LOAD_16dp256b8xESZ_NS10_INS11_ILi3ELi4ELi3EEES14_NSS_INS5_IJS15_SE_EEENS5_IJSE_SB_EEEEEEENS4_17SM75_U32x4_LDSM_NENS4_14SM90_TMA_STOREES1X_NS4_17SM90_U32x4_STSM_NENS4_39AutoVectorizingCopyWithAssumedAlignmentILi128EEEEEEvvEEEEvNT_6ParamsE,(.L_x_222 - _ZN7cutlass13device_kernelINS_4gemm6kernel13GemmUniversalIN4cute5tupleIJiiiiEEENS1_10collective13CollectiveMmaINS1_35MainloopSm100TmaUmmaWarpSpecializedILi19ELi2ELi4ENS5_IJNS4_1CILi1EEESB_SB_EEEEENS5_IJNSA_ILi64EEENSA_ILi256EEENSA_ILi16EEEEEENS_10bfloat16_tENS5_IJlSB_lEEESI_SJ_NS4_8TiledMMAINS4_8MMA_AtomIJNS4_20SM100_MMA_F16BF16_SSISI_SI_fLi64ELi256ELNS4_4UMMA5MajorE0ELSO_0ELNSN_7ScaleInE0ELSP_0EEEEEENS4_6LayoutISC_NS5_IJNSA_ILi0EEEST_ST_EEEEENS5_IJNS4_10UnderscoreESW_SW_EEEEENS4_13SM90_TMA_LOADENS4_14ComposedLayoutINS4_7SwizzleILi1ELi4ELi3EEENS4_18smem_ptr_flag_bitsILi16EEENSS_INS5_IJNSA_ILi8EEESG_EEENS5_IJSG_SB_EEEEEEEvNS4_8identityESZ_S19_vS1A_EENS_8epilogue10collective18CollectiveEpilogueINS1C_23Sm100TmaWarpSpecializedILi4ELi2ELi32ELb1ELb0EEEJSH_NS5_IJNSS_ISE_SB_EES1H_EEESI_SJ_SI_SJ_NS1C_6fusion15FusionCallbacksIS1G_NS1J_17LinearCombinationISI_fSI_fLNS_15FloatRoundStyleE2EEESH_S1I_JEEENS4_5SM1004TMEM4LOAD26SM100_TMEM_LOAD_16dp256b8xESZ_NS10_INS11_ILi3ELi4ELi3EEES14_NSS_INS5_IJS15_SE_EEENS5_IJSE_SB_EEEEEEENS4_17SM75_U32x4_LDSM_NENS4_14SM90_TMA_STOREES1X_NS4_17SM90_U32x4_STSM_NENS4_39AutoVectorizingCopyWithAssumedAlignmentILi128EEEEEEvvEEEEvNT_6ParamsE)
        .other          _ZN7cutlass13device_kernelINS_4gemm6kernel13GemmUniversalIN4cute5tupleIJiiiiEEENS1_10collective13CollectiveMmaINS1_35MainloopSm100TmaUmmaWarpSpecializedILi19ELi2ELi4ENS5_IJNS4_1CILi1EEESB_SB_EEEEENS5_IJNSA_ILi64EEENSA_ILi256EEENSA_ILi16EEEEEENS_10bfloat16_tENS5_IJlSB_lEEESI_SJ_NS4_8TiledMMAINS4_8MMA_AtomIJNS4_20SM100_MMA_F16BF16_SSISI_SI_fLi64ELi256ELNS4_4UMMA5MajorE0ELSO_0ELNSN_7ScaleInE0ELSP_0EEEEEENS4_6LayoutISC_NS5_IJNSA_ILi0EEEST_ST_EEEEENS5_IJNS4_10UnderscoreESW_SW_EEEEENS4_13SM90_TMA_LOADENS4_14ComposedLayoutINS4_7SwizzleILi1ELi4ELi3EEENS4_18smem_ptr_flag_bitsILi16EEENSS_INS5_IJNSA_ILi8EEESG_EEENS5_IJSG_SB_EEEEEEEvNS4_8identityESZ_S19_vS1A_EENS_8epilogue10collective18CollectiveEpilogueINS1C_23Sm100TmaWarpSpecializedILi4ELi2ELi32ELb1ELb0EEEJSH_NS5_IJNSS_ISE_SB_EES1H_EEESI_SJ_SI_SJ_NS1C_6fusion15FusionCallbacksIS1G_NS1J_17LinearCombinationISI_fSI_fLNS_15FloatRoundStyleE2EEESH_S1I_JEEENS4_5SM1004TMEM4LOAD26SM100_TMEM_LOAD_16dp256b8xESZ_NS10_INS11_ILi3ELi4ELi3EEES14_NSS_INS5_IJS15_SE_EEENS5_IJSE_SB_EEEEEEENS4_17SM75_U32x4_LDSM_NENS4_14SM90_TMA_STOREES1X_NS4_17SM90_U32x4_STSM_NENS4_39AutoVectorizingCopyWithAssumedAlignmentILi128EEEEEEvvEEEEvNT_6ParamsE,@"STO_CUDA_ENTRY STV_DEFAULT"
_ZN7cutlass13device_kernelINS_4gemm6kernel13GemmUniversalIN4cute5tupleIJiiiiEEENS1_10collective13CollectiveMmaINS1_35MainloopSm100TmaUmmaWarpSpecializedILi19ELi2ELi4ENS5_IJNS4_1CILi1EEESB_SB_EEEEENS5_IJNSA_ILi64EEENSA_ILi256EEENSA_ILi16EEEEEENS_10bfloat16_tENS5_IJlSB_lEEESI_SJ_NS4_8TiledMMAINS4_8MMA_AtomIJNS4_20SM100_MMA_F16BF16_SSISI_SI_fLi64ELi256ELNS4_4UMMA5MajorE0ELSO_0ELNSN_7ScaleInE0ELSP_0EEEEEENS4_6LayoutISC_NS5_IJNSA_ILi0EEEST_ST_EEEEENS5_IJNS4_10UnderscoreESW_SW_EEEEENS4_13SM90_TMA_LOADENS4_14ComposedLayoutINS4_7SwizzleILi1ELi4ELi3EEENS4_18smem_ptr_flag_bitsILi16EEENSS_INS5_IJNSA_ILi8EEESG_EEENS5_IJSG_SB_EEEEEEEvNS4_8identityESZ_S19_vS1A_EENS_8epilogue10collective18CollectiveEpilogueINS1C_23Sm100TmaWarpSpecializedILi4ELi2ELi32ELb1ELb0EEEJSH_NS5_IJNSS_ISE_SB_EES1H_EEESI_SJ_SI_SJ_NS1C_6fusion15FusionCallbacksIS1G_NS1J_17LinearCombinationISI_fSI_fLNS_15FloatRoundStyleE2EEESH_S1I_JEEENS4_5SM1004TMEM4LOAD26SM100_TMEM_LOAD_16dp256b8xESZ_NS10_INS11_ILi3ELi4ELi3EEES14_NSS_INS5_IJS15_SE_EEENS5_IJSE_SB_EEEEEEENS4_17SM75_U32x4_LDSM_NENS4_14SM90_TMA_STOREES1X_NS4_17SM90_U32x4_STSM_NENS4_39AutoVectorizingCopyWithAssumedAlignmentILi128EEEEEEvvEEEEvNT_6ParamsE:
[----:B------:R-:W1:Y:S01]  /*0000*/  LDC R1, c[0x0][0x37c] ;  /* 0x0000df00ff017b82 */ /* 0x000e620000000800 */
[----:B------:R-:W2:Y:S01]  /*0010*/  S2R R101, SR_TID.X ;  /* 0x0000000000657919 */ /* 0x000ea20000002100 */
[----:B------:R-:W3:Y:S01]  /*0020*/  LDCU.64 UR4, c[0x0][0x890] ;  /* 0x00011200ff0477ac */ /* 0x000ee20008000a00 */
[----:B------:R-:W-:Y:S02]  /*0030*/  PRMT R88, RZ, 0x7610, R88 ;  /* 0x00007610ff587816 */ /* 0x000fe40000000058 */
[----:B------:R-:W-:Y:S01]  /*0040*/  ELECT P5, URZ, PT ;  /* 0x0000000000ff782f */ /* 0x000fe200038a0000 */
[----:B------:R-:W4:Y:S01]  /*0050*/  LDCU.64 UR46, c[0x0][0x358] ;  /* 0x00006b00ff2e77ac */ /* 0x000f220008000a00 */
[----:B---3--:R-:W-:-:S04]  /*0060*/  UISETP.NE.U32.AND UP0, UPT, UR4, URZ, UPT ;  /* 0x000000ff0400728c */ /* 0x008fc8000bf05070 */
[----:B------:R-:W-:Y:S01]  /*0070*/  UISETP.NE.AND.EX UP0, UPT, UR5, URZ, UPT, UP0 ;  /* 0x000000ff0500728c */ /* 0x000fe2000bf05300 */
[----:B--2---:R-:W-:-:S05]  /*0080*/  SHF.R.U32.HI R93, RZ, 0x5, R101 ;  /* 0x00000005ff5d7819 */ /* 0x004fca0000011665 */
[----:B------:R-:W2:Y:S02]  /*0090*/  SHFL.IDX PT, R0, R93, RZ, 0x1f ;  /* 0x00001fff5d007589 */ /* 0x000ea400000e0000 */
[----:B--2---:R-:W-:Y:S01]  /*00a0*/  R2UR UR8, R0 ;  /* 0x00000000000872ca */ /* 0x004fe200000e0000 */
[----:B-1--4-:R-:W-:-:S14]  /*00b0*/  BRA.U UP0, `(.L_x_0) ;  /* 0x00000001002c7547 */ /* 0x012fdc000b800000 */
[----:B------:R-:W1:Y:S02]  /*00c0*/  LDCU.64 UR6, c[0x0][0x888] ;  /* 0x00011100ff0677ac */ /* 0x000e640008000a00 */
[----:B-1----:R-:W-:-:S04]  /*00d0*/  UISETP.NE.U32.AND UP0, UPT, UR6, URZ, UPT ;  /* 0x000000ff0600728c */ /* 0x002fc8000bf05070 */
[----:B------:R-:W-:-:S09]  /*00e0*/  UISETP.NE.AND.EX UP0, UPT, UR7, URZ, UPT, UP0 ;  /* 0x000000ff0700728c */ /* 0x000fd2000bf05300 */
[----:B------:R-:W-:Y:S05]  /*00f0*/  BRA.U !UP0, `(.L_x_1) ;  /* 0x0000000108107547 */ /* 0x000fea000b800000 */
[----:B------:R-:W1:Y:S02]  /*0100*/  LDC.64 R2, c[0x0][0x888] ;  /* 0x00022200ff027b82 */ /* 0x000e640000000a00 */
[----:B-1----:R1:W5:Y:S01]  /*0110*/  LDG.E R49, desc[UR46][R2.64] ;  /* 0x0000002e02317981 */ /* 0x002362000c1e1900 */
[----:B------:R-:W-:Y:S01]  /*0120*/  HFMA2 R88, -RZ, RZ, 0, 5.9604644775390625e-08 ;  /* 0x00000001ff587431 */ /* 0x000fe200000001ff */
[----:B------:R-:W-:Y:S05]  /*0130*/  BRA `(.L_x_0) ;  /* 0x00000000000c7947 */ /* 0x000fea0003800000 */
.L_x_1:
[----:B------:R-:W1:Y:S01]  /*0140*/  LDCU UR6, c[0x0][0x880] ;  /* 0x00011000ff0677ac */ /* 0x000e620008000800 */
[----:B------:R-:W-:Y:S01]  /*0150*/  HFMA2 R88, -RZ, RZ, 0, 5.9604644775390625e-08 ;  /* 0x00000001ff587431 */ /* 0x000fe200000001ff */
[----:B-1----:R-:W-:-:S07]  /*0160*/  MOV R49, UR6 ;  /* 0x0000000600317c02 */ /* 0x002fce0008000f00 */
.L_x_0:
[----:B------:R-:W2:Y:S02]  /*0170*/  LDCU.64 UR6, c[0x0][0x8b0] ;  /* 0x00011600ff0677ac */ /* 0x000ea40008000a00 */
[----:B--2---:R-:W-:-:S04]  /*0180*/  UISETP.NE.U32.AND UP0, UPT, UR6, URZ, UPT ;  /* 0x000000ff0600728c */ /* 0x004fc8000bf05070 */
[----:B------:R-:W-:-:S09]  /*0190*/  UISETP.NE.AND.EX UP0, UPT, UR7, URZ, UPT, UP0 ;  /* 0x000000ff0700728c */ /* 0x000fd2000bf05300 */
[----:B------:R-:W-:Y:S05]  /*01a0*/  BRA.U UP0, `(.L_x_2) ;  /* 0x0000000100247547 */ /* 0x000fea000b800000 */
[----:B------:R-:W2:Y:S02]  /*01b0*/  LDCU.64 UR6, c[0x0][0x8a8] ;  /* 0x00011500ff0677ac */ /* 0x000ea40008000a00 */
[----:B--2---:R-:W-:-:S04]  /*01c0*/  UISETP.NE.U32.AND UP0, UPT, UR6, URZ, UPT ;  /* 0x000000ff0600728c */ /* 0x004fc8000bf05070 */
[----:B------:R-:W-:-:S09]  /*01d0*/  UISETP.NE.AND.EX UP0, UPT, UR7, URZ, UPT, UP0 ;  /* 0x000000ff0700728c */ /* 0x000fd2000bf05300 */
[----:B------:R-:W-:Y:S05]  /*01e0*/  BRA.U !UP0, `(.L_x_3) ;  /* 0x00000001080c7547 */ /* 0x000fea000b800000 */
[----:B-1----:R-:W1:Y:S02]  /*01f0*/  LDC.64 R2, c[0x0][0x8a8] ;  /* 0x00022a00ff027b82 */ /* 0x002e640000000a00 */
[----:B-1----:R2:W5:Y:S01]  /*0200*/  LDG.E R47, desc[UR46][R2.64] ;  /* 0x0000002e022f7981 */ /* 0x002562000c1e1900 */
[----:B------:R-:W-:Y:S05]  /*0210*/  BRA `(.L_x_2) ;  /* 0x0000000000087947 */ /* 0x000fea0003800000 */
.L_x_3:
[----:B------:R-:W2:Y:S02]  /*0220*/  LDCU UR6, c[0x0][0x8a0] ;  /* 0x00011400ff0677ac */ /* 0x000ea40008000800 */
[----:B--2---:R-:W-:Y:S02]  /*0230*/  MOV R47, UR6 ;  /* 0x00000006002f7c02 */ /* 0x004fe40008000f00 */
.L_x_2:
[----:B------:R-:W-:Y:S01]  /*0240*/  IMAD.U32 R0, RZ, RZ, UR8 ;  /* 0x00000008ff007e24 */ /* 0x000fe2000f8e00ff */
[----:B------:R-:W-:Y:S04]  /*0250*/  BSSY.RECONVERGENT B0, `(.L_x_4) ;  /* 0x000000c000007945 */ /* 0x000fe80003800200 */
[C---:B------:R-:W-:Y:S02]  /*0260*/  ISETP.NE.OR P1, PT, R0.reuse, 0x1, !P5 ;  /* 0x000000010000780c */ /* 0x040fe40006f25670 */
[----:B------:R-:W-:-:S11]  /*0270*/  ISETP.NE.OR P0, PT, R0, 0x3, !P5 ;  /* 0x000000030000780c */ /* 0x000fd60006f05670 */
[----:B------:R-:W-:Y:S05]  /*0280*/  @P1 BRA `(.L_x_5) ;  /* 0x0000000000201947 */ /* 0x000fea0003800000 */
[----:B------:R-:W3:Y:S02]  /*0290*/  LDCU.64 UR6, c[0x0][0x348] ;  /* 0x00006900ff0677ac */ /* 0x000ee40008000a00 */
[----:B---3--:R-:W-:Y:S02]  /*02a0*/  UIADD3 UR10, UP1, UPT, UR6, 0x80, URZ ;  /* 0x00000080060a7890 */ /* 0x008fe4000ff3e0ff */
[----:B------:R-:W-:Y:S02]  /*02b0*/  UIADD3 UR6, UP0, UPT, UR6, 0x180, URZ ;  /* 0x0000018006067890 */ /* 0x000fe4000ff1e0ff */
[----:B------:R-:W-:Y:S02]  /*02c0*/  UIADD3.X UR11, UPT, UPT, URZ, UR7, URZ, UP1, !UPT ;  /* 0x00000007ff0b7290 */ /* 0x000fe40008ffe4ff */
[----:B------:R-:W-:-:S07]  /*02d0*/  UIADD3.X UR7, UPT, UPT, URZ, UR7, URZ, UP0, !UPT ;  /* 0x00000007ff077290 */ /* 0x000fce00087fe4ff */
[----:B------:R3:W-:Y:S02]  /*02e0*/  UTMACCTL.PF [UR10] ;  /* 0x000000000a0079b9 */ /* 0x0007e40008040000 */
[----:B------:R3:W-:Y:S02]  /*02f0*/  UTMACCTL.PF [UR6] ;  /* 0x00000000060079b9 */ /* 0x0007e40008040000 */
[----:B---3--:R-:W-:Y:S01]  /*0300*/  NOP ;  /* 0x0000000000007918 */ /* 0x008fe20000000000 */
.L_x_5:
[----:B------:R-:W-:Y:S05]  /*0310*/  BSYNC.RECONVERGENT B0 ;  /* 0x0000000000007941 */ /* 0x000fea0003800200 */
.L_x_4:
[----:B------:R-:W-:Y:S04]  /*0320*/  BSSY.RECONVERGENT B0, `(.L_x_6) ;  /* 0x000000a000007945 */ /* 0x000fe80003800200 */
        /* <DEDUP_REMOVED lines=9> */
.L_x_7:
[----:B------:R-:W-:Y:S05]  /*03c0*/  BSYNC.RECONVERGENT B0 ;  /* 0x0000000000007941 */ /* 0x000fea0003800200 */
.L_x_6:
[----:B------:R-:W3:Y:S01]  /*03d0*/  LDCU.64 UR6, c[0x0][0x888] ;  /* 0x00011100ff0677ac */ /* 0x000ee20008000a00 */
[----:B------:R-:W-:Y:S02]  /*03e0*/  UISETP.EQ.U32.AND UP1, UPT, UR4, URZ, UPT ;  /* 0x000000ff0400728c */ /* 0x000fe4000bf22070 */
[----:B------:R-:W-:Y:S02]  /*03f0*/  UPLOP3.LUT UP2, UPT, UPT, UPT, UPT, 0x80, 0x8 ;  /* 0x000000000008789c */ /* 0x000fe40003f4f070 */
[----:B---3--:R-:W-:-:S04]  /*0400*/  UISETP.NE.U32.AND UP0, UPT, UR6, URZ, UPT ;  /* 0x000000ff0600728c */ /* 0x008fc8000bf05070 */
[----:B------:R-:W-:-:S04]  /*0410*/  UISETP.NE.AND.EX UP0, UPT, UR7, URZ, UPT, UP0 ;  /* 0x000000ff0700728c */ /* 0x000fc8000bf05300 */
[----:B------:R-:W-:-:S04]  /*0420*/  UISETP.EQ.OR.EX UP3, UPT, UR5, URZ, !UP0, UP1 ;  /* 0x000000ff0500728c */ /* 0x000fc8000c762710 */
[----:B------:R-:W-:-:S05]  /*0430*/  UP2UR UR50, UPR, URZ, 0x8 ;  /* 0x00000008ff327883 */ /* 0x000fca0008000000 */
[----:B------:R-:W-:Y:S07]  /*0440*/  BRA.U !UP3, `(.L_x_8) ;  /* 0x000000010b207547 */ /* 0x000fee000b800000 */
[----:B------:R-:W-:Y:S01]  /*0450*/  UISETP.NE.U32.AND UP2, UPT, UR4, URZ, UPT ;  /* 0x000000ff0400728c */ /* 0x000fe2000bf45070 */
[----:B-----5:R-:W-:Y:S01]  /*0460*/  FSETP.NEU.AND P0, PT, R49, RZ, PT ;  /* 0x000000ff3100720b */ /* 0x020fe20003f0d000 */
[----:B------:R-:W-:Y:S02]  /*0470*/  USEL UR4, URZ, 0xffffffff, UP0 ;  /* 0xffffffffff047887 */ /* 0x000fe40008000000 */
[----:B------:R-:W-:-:S10]  /*0480*/  UISETP.NE.AND.EX UP2, UPT, UR5, URZ, UPT, UP2 ;  /* 0x000000ff0500728c */ /* 0x000fd4000bf45320 */
[----:B------:R-:W-:Y:S01]  /*0490*/  VOTEU.ANY UP1, P0 ;  /* 0x0000000000ff7886 */ /* 0x000fe20000020100 */
[----:B------:R-:W-:-:S04]  /*04a0*/  @!UP2 USEL UR4, URZ, 0xffffffff, UP1 ;  /* 0xffffffffff04a887 */ /* 0x000fc80008800000 */
[----:B------:R-:W-:-:S04]  /*04b0*/  ULOP3.LUT UR4, UR4, 0x1, URZ, 0xc0, !UPT ;  /* 0x0000000104047892 */ /* 0x000fc8000f8ec0ff */
[----:B------:R-:W-:-:S11]  /*04c0*/  UISETP.NE.U32.AND UP2, UPT, UR4, 0x1, UPT ;  /* 0x000000010400788c */ /* 0x000fd6000bf45070 */
.L_x_8:
[----:B-12---:R-:W1:Y:S01]  /*04d0*/  SHFL.IDX PT, R2, R93, RZ, 0x1f ;  /* 0x00001fff5d027589 */ /* 0x006e6200000e0000 */
[----:B------:R-:W-:-:S04]  /*04e0*/  UISETP.NE.AND UP1, UPT, UR8, 0x2, UPT ;  /* 0x000000020800788c */ /* 0x000fc8000bf25270 */
[----:B------:R-:W-:Y:S01]  /*04f0*/  USEL UR6, URZ, 0x1, UP1 ;  /* 0x00000001ff067887 */ /* 0x000fe20008800000 */
[----:B-1----:R-:W-:-:S13]  /*0500*/  ISETP.NE.AND P0, PT, R2, RZ, PT ;  /* 0x000000ff0200720c */ /* 0x002fda0003f05270 */
[----:B------:R-:W-:Y:S05]  /*0510*/  @P0 BRA `(.L_x_9) ;  /* 0x0000000000cc0947 */ /* 0x000fea0003800000 */
[----:B------:R-:W-:Y:S01]  /*0520*/  ELECT P0, URZ, PT ;  /* 0x0000000000ff782f */ /* 0x000fe20003800000 */
[----:B------:R-:W-:-:S12]  /*0530*/  BSSY.RECONVERGENT B0, `(.L_x_9) ;  /* 0x0000031000007945 */ /* 0x000fd80003800200 */
[----:B------:R-:W-:Y:S05]  /*0540*/  @!P0 BRA `(.L_x_10) ;  /* 0x0000000000bc8947 */ /* 0x000fea0003800000 */
[----:B------:R-:W1:Y:S01]  /*0550*/  S2UR UR5, SR_CgaCtaId ;  /* 0x00000000000579c3 */ /* 0x000e620000008800 */
[----:B------:R-:W-:Y:S01]  /*0560*/  UMOV UR7, 0x400 ;  /* 0x0000040000077882 */ /* 0x000fe20000000000 */
[----:B------:R-:W-:Y:S02]  /*0570*/  UMOV UR4, 0x1 ;  /* 0x0000000100047882 */ /* 0x000fe40000000000 */
[----:B------:R-:W-:-:S04]  /*0580*/  UIADD3 UR10, UPT, UPT, -UR4, 0x100000, URZ ;  /* 0x00100000040a7890 */ /* 0x000fc8000fffe1ff */
[----:B------:R-:W-:Y:S02]  /*0590*/  USHF.L.U32 UR11, UR10, 0xb, URZ ;  /* 0x0000000b0a0b7899 */ /* 0x000fe400080006ff */
[----:B------:R-:W-:Y:S02]  /*05a0*/  USHF.L.U32 UR10, UR10, 0x1, URZ ;  /* 0x000000010a0a7899 */ /* 0x000fe400080006ff */
[----:B-1----:R-:W-:Y:S01]  /*05b0*/  ULEA UR5, UR5, UR7, 0x18 ;  /* 0x0000000705057291 */ /* 0x002fe2000f8ec0ff */
[----:B------:R-:W1:Y:S11]  /*05c0*/  FENCE.VIEW.ASYNC.S ;  /* 0x00000000000073c6 */ /* 0x000e760000000000 */
[----:B-1----:R1:W2:Y:S01]  /*05d0*/  SYNCS.EXCH.64 URZ, [UR5], UR10 ;  /* 0x0000000a05ff75b2 */ /* 0x0022a20008000100 */
[----:B------:R1:W3:Y:S01]  /*05e0*/  SYNCS.EXCH.64 URZ, [UR5+0x98], UR10 ;  /* 0x0000980a05ff75b2 */ /* 0x0002e20008000100 */
[----:B------:R1:W4:Y:S01]  /*05f0*/  SYNCS.EXCH.64 URZ, [UR5+0x8], UR10 ;  /* 0x0000080a05ff75b2 */ /* 0x0003220008000100 */
[----:B------:R1:W1:Y:S01]  /*0600*/  SYNCS.EXCH.64 URZ, [UR5+0xa0], UR10 ;  /* 0x0000a00a05ff75b2 */ /* 0x0002620008000100 */
        /* <DEDUP_REMOVED lines=34> */
[----:B--234-:R-:W-:Y:S01]  /*0830*/  NOP ;  /* 0x0000000000007918 */ /* 0x01cfe20000000000 */
.L_x_10:
[----:B-1----:R-:W-:Y:S05]  /*0840*/  BSYNC.RECONVERGENT B0 ;  /* 0x0000000000007941 */ /* 0x002fea0003800200 */
.L_x_9:
[----:B------:R-:W1:Y:S01]  /*0850*/  SHFL.IDX PT, R2, R93, RZ, 0x1f ;  /* 0x00001fff5d027589 */ /* 0x000e6200000e0000 */
[----:B------:R-:W-:Y:S01]  /*0860*/  NOP ;  /* 0x0000000000007918 */ /* 0x000fe20000000000 */
[----:B-1----:R-:W-:-:S13]  /*0870*/  ISETP.NE.AND P0, PT, R2, 0x1, PT ;  /* 0x000000010200780c */ /* 0x002fda0003f05270 */
[----:B------:R-:W-:Y:S05]  /*0880*/  @P0 BRA `(.L_x_11) ;  /* 0x0000000000580947 */ /* 0x000fea0003800000 */
[----:B------:R-:W1:Y:S01]  /*0890*/  S2UR UR7, SR_CgaCtaId ;  /* 0x00000000000779c3 */ /* 0x000e620000008800 */
[----:B------:R-:W-:Y:S01]  /*08a0*/  UMOV UR9, 0x400 ;  /* 0x0000040000097882 */ /* 0x000fe20000000000 */
[----:B------:R-:W-:Y:S01]  /*08b0*/  UMOV UR5, 0x20 ;  /* 0x0000002000057882 */ /* 0x000fe20000000000 */
[----:B------:R-:W-:Y:S01]  /*08c0*/  UMOV UR4, 0x80 ;  /* 0x0000008000047882 */ /* 0x000fe20000000000 */
[----:B------:R-:W-:-:S04]  /*08d0*/  UIADD3 UR10, UPT, UPT, -UR5, 0x100000, URZ ;  /* 0x00100000050a7890 */ /* 0x000fc8000fffe1ff */
[----:B------:R-:W-:Y:S02]  /*08e0*/  USHF.L.U32 UR11, UR10, 0xb, URZ ;  /* 0x0000000b0a0b7899 */ /* 0x000fe400080006ff */
[----:B------:R-:W-:Y:S02]  /*08f0*/  USHF.L.U32 UR10, UR10, 0x1, URZ ;  /* 0x000000010a0a7899 */ /* 0x000fe400080006ff */
[----:B------:R-:W-:-:S04]  /*0900*/  UIADD3 UR4, UPT, UPT, -UR4, 0x100000, URZ ;  /* 0x0010000004047890 */ /* 0x000fc8000fffe1ff */
[----:B------:R-:W-:Y:S02]  /*0910*/  USHF.L.U32 UR5, UR4, 0xb, URZ ;  /* 0x0000000b04057899 */ /* 0x000fe400080006ff */
[----:B------:R-:W-:Y:S01]  /*0920*/  USHF.L.U32 UR4, UR4, 0x1, URZ ;  /* 0x0000000104047899 */ /* 0x000fe200080006ff */
[----:B------:R-:W-:Y:S01]  /*0930*/  ELECT P0, URZ, PT ;  /* 0x0000000000ff782f */ /* 0x000fe20003800000 */
[----:B-1----:R-:W-:Y:S01]  /*0940*/  ULEA UR7, UR7, UR9, 0x18 ;  /* 0x0000000907077291 */ /* 0x002fe2000f8ec0ff */
[----:B------:R-:W1:Y:S11]  /*0950*/  FENCE.VIEW.ASYNC.S ;  /* 0x00000000000073c6 */ /* 0x000e760000000000 */
[----:B-1----:R1:W2:Y:S01]  /*0960*/  SYNCS.EXCH.64 URZ, [UR7+0x130], UR10 ;  /* 0x0001300a07ff75b2 */ /* 0x0022a20008000100 */
[----:B------:R1:W3:Y:S01]  /*0970*/  SYNCS.EXCH.64 URZ, [UR7+0x150], UR4 ;  /* 0x0001500407ff75b2 */ /* 0x0002e20008000100 */
[----:B------:R1:W4:Y:S01]  /*0980*/  SYNCS.EXCH.64 URZ, [UR7+0x138], UR10 ;  /* 0x0001380a07ff75b2 */ /* 0x0003220008000100 */
[----:B------:R1:W1:Y:S01]  /*0990*/  SYNCS.EXCH.64 URZ, [UR7+0x158], UR4 ;  /* 0x0001580407ff75b2 */ /* 0x0002620008000100 */
[----:B------:R1:W1:Y:S01]  /*09a0*/  SYNCS.EXCH.64 URZ, [UR7+0x140], UR10 ;  /* 0x0001400a07ff75b2 */ /* 0x0002620008000100 */
[----:B------:R1:W1:Y:S01]  /*09b0*/  SYNCS.EXCH.64 URZ, [UR7+0x160], UR4 ;  /* 0x0001600407ff75b2 */ /* 0x0002620008000100 */
[----:B------:R1:W1:Y:S01]  /*09c0*/  SYNCS.EXCH.64 URZ, [UR7+0x148], UR10 ;  /* 0x0001480a07ff75b2 */ /* 0x0002620008000100 */
[----:B------:R1:W1:Y:S01]  /*09d0*/  SYNCS.EXCH.64 URZ, [UR7+0x168], UR4 ;  /* 0x0001680407ff75b2 */ /* 0x0002620008000100 */
[----:B------:R-:W-:Y:S01]  /*09e0*/  NOP ;  /* 0x0000000000007918 */ /* 0x000fe20000000000 */
.L_x_11:
[----:B------:R-:W2:Y:S01]  /*09f0*/  SHFL.IDX PT, R2, R93, RZ, 0x1f ;  /* 0x00001fff5d027589 */ /* 0x000ea200000e0000 */
[----:B------:R-:W-:Y:S01]  /*0a00*/  NOP ;  /* 0x0000000000007918 */ /* 0x000fe20000000000 */
[----:B--2---:R-:W-:-:S13]  /*0a10*/  ISETP.NE.AND P0, PT, R2, 0x3, PT ;  /* 0x000000030200780c */ /* 0x004fda0003f05270 */
[----:B------:R-:W-:Y:S05]  /*0a20*/  @P0 BRA `(.L_x_12) ;  /* 0x0000000000300947 */ /* 0x000fea0003800000 */
[----:B-1----:R-:W1:Y:S01]  /*0a30*/  S2UR UR5, SR_CgaCtaId ;  /* 0x00000000000579c3 */ /* 0x002e620000008800 */
[----:B------:R-:W-:Y:S01]  /*0a40*/  UMOV UR7, 0x400 ;  /* 0x0000040000077882 */ /* 0x000fe20000000000 */
[----:B------:R-:W-:Y:S01]  /*0a50*/  UMOV UR4, 0x20 ;  /* 0x0000002000047882 */ /* 0x000fe20000000000 */
[----:B------:R-:W-:Y:S01]  /*0a60*/  ELECT P0, URZ, PT ;  /* 0x0000000000ff782f */ /* 0x000fe20003800000 */
[----:B------:R-:W-:-:S04]  /*0a70*/  UIADD3 UR10, UPT, UPT, -UR4, 0x100000, URZ ;  /* 0x00100000040a7890 */ /* 0x000fc8000fffe1ff */
[----:B------:R-:W-:Y:S02]  /*0a80*/  USHF.L.U32 UR11, UR10, 0xb, URZ ;  /* 0x0000000b0a0b7899 */ /* 0x000fe400080006ff */
[----:B------:R-:W-:Y:S02]  /*0a90*/  USHF.L.U32 UR10, UR10, 0x1, URZ ;  /* 0x000000010a0a7899 */ /* 0x000fe400080006ff */
[----:B-1----:R-:W-:Y:S01]  /*0aa0*/  ULEA UR5, UR5, UR7, 0x18 ;  /* 0x0000000705057291 */ /* 0x002fe2000f8ec0ff */
[----:B------:R-:W1:Y:S11]  /*0ab0*/  FENCE.VIEW.ASYNC.S ;  /* 0x00000000000073c6 */ /* 0x000e760000000000 */
[----:B-1----:R2:W1:Y:S01]  /*0ac0*/  SYNCS.EXCH.64 URZ, [UR5+0x170], UR10 ;  /* 0x0001700a05ff75b2 */ /* 0x0024620008000100 */
[----:B------:R2:W1:Y:S02]  /*0ad0*/  SYNCS.EXCH.64 URZ, [UR5+0x178], UR10 ;  /* 0x0001780a05ff75b2 */ /* 0x0004640008000100 */
[----:B--2---:R-:W-:Y:S01]  /*0ae0*/  NOP ;  /* 0x0000000000007918 */ /* 0x004fe20000000000 */
.L_x_12:
[----:B------:R-:W2:Y:S01]  /*0af0*/  SHFL.IDX PT, R2, R93, RZ, 0x1f ;  /* 0x00001fff5d027589 */ /* 0x000ea200000e0000 */
[----:B------:R-:W-:Y:S01]  /*0b00*/  NOP ;  /* 0x0000000000007918 */ /* 0x000fe20000000000 */
[----:B--2---:R-:W-:-:S13]  /*0b10*/  ISETP.NE.AND P0, PT, R2, 0x4, PT ;  /* 0x000000040200780c */ /* 0x004fda0003f05270 */
[----:B------:R-:W-:Y:S05]  /*0b20*/  @P0 BRA `(.L_x_13) ;  /* 0x00000000004c0947 */ /* 0x000fea0003800000 */
[----:B-1----:R-:W1:Y:S01]  /*0b30*/  S2UR UR5, SR_CgaCtaId ;  /* 0x00000000000579c3 */ /* 0x002e620000008800 */
[----:B------:R-:W-:Y:S01]  /*0b40*/  UMOV UR9, 0x100 ;  /* 0x0000010000097882 */ /* 0x000fe20000000000 */
[----:B------:R-:W-:Y:S01]  /*0b50*/  UMOV UR7, 0x400 ;  /* 0x0000040000077882 */ /* 0x000fe20000000000 */
[----:B------:R-:W-:Y:S01]  /*0b60*/  USEL UR9, UR9, 0xe0, UP2 ;  /* 0x000000e009097887 */ /* 0x000fe20009000000 */
[----:B------:R-:W-:Y:S01]  /*0b70*/  UMOV UR4, 0x1 ;  /* 0x0000000100047882 */ /* 0x000fe20000000000 */
[----:B------:R-:W-:Y:S01]  /*0b80*/  ELECT P0, URZ, PT ;  /* 0x0000000000ff782f */ /* 0x000fe20003800000 */
[----:B------:R-:W-:-:S04]  /*0b90*/  UIADD3 UR10, UPT, UPT, -UR4, 0x100000, URZ ;  /* 0x00100000040a7890 */ /* 0x000fc8000fffe1ff */
[----:B------:R-:W-:Y:S02]  /*0ba0*/  USHF.L.U32 UR11, UR10, 0xb, URZ ;  /* 0x0000000b0a0b7899 */ /* 0x000fe400080006ff */
[----:B------:R-:W-:Y:S02]  /*0bb0*/  USHF.L.U32 UR10, UR10, 0x1, URZ ;  /* 0x000000010a0a7899 */ /* 0x000fe400080006ff */
[----:B------:R-:W-:-:S04]  /*0bc0*/  UIADD3 UR12, UPT, UPT, -UR9, 0x100000, URZ ;  /* 0x00100000090c7890 */ /* 0x000fc8000fffe1ff */
[----:B------:R-:W-:Y:S02]  /*0bd0*/  USHF.L.U32 UR13, UR12, 0xb, URZ ;  /* 0x0000000b0c0d7899 */ /* 0x000fe400080006ff */
[----:B------:R-:W-:Y:S02]  /*0be0*/  USHF.L.U32 UR12, UR12, 0x1, URZ ;  /* 0x000000010c0c7899 */ /* 0x000fe400080006ff */
[----:B-1----:R-:W-:Y:S01]  /*0bf0*/  ULEA UR5, UR5, UR7, 0x18 ;  /* 0x0000000705057291 */ /* 0x002fe2000f8ec0ff */
[----:B------:R-:W1:Y:S11]  /*0c00*/  FENCE.VIEW.ASYNC.S ;  /* 0x00000000000073c6 */ /* 0x000e760000000000 */
[----:B-1----:R2:W1:Y:S01]  /*0c10*/  SYNCS.EXCH.64 URZ, [UR5+0x180], UR10 ;  /* 0x0001800a05ff75b2 */ /* 0x0024620008000100 */
[----:B------:R2:W1:Y:S01]  /*0c20*/  SYNCS.EXCH.64 URZ, [UR5+0x190], UR12 ;  /* 0x0001900c05ff75b2 */ /* 0x0004620008000100 */
[----:B------:R2:W1:Y:S01]  /*0c30*/  SYNCS.EXCH.64 URZ, [UR5+0x188], UR10 ;  /* 0x0001880a05ff75b2 */ /* 0x0004620008000100 */
[----:B------:R2:W1:Y:S02]  /*0c40*/  SYNCS.EXCH.64 URZ, [UR5+0x198], UR12 ;  /* 0x0001980c05ff75b2 */ /* 0x0004640008000100 */
[----:B--2---:R-:W-:Y:S01]  /*0c50*/  NOP ;  /* 0x0000000000007918 */ /* 0x004fe20000000000 */
.L_x_13:
[----:B------:R-:W2:Y:S01]  /*0c60*/  SHFL.IDX PT, R2, R93, RZ, 0x1f ;  /* 0x00001fff5d027589 */ /* 0x000ea200000e0000 */
[----:B------:R-:W-:Y:S01]  /*0c70*/  NOP ;  /* 0x0000000000007918 */ /* 0x000fe20000000000 */
[----:B--2---:R-:W-:-:S13]  /*0c80*/  ISETP.NE.AND P0, PT, R2, 0x5, PT ;  /* 0x000000050200780c */ /* 0x004fda0003f05270 */
[----:B------:R-:W-:Y:S05]  /*0c90*/  @P0 BRA `(.L_x_14) ;  /* 0x0000000000580947 */ /* 0x000fea0003800000 */
[----:B-1----:R-:W1:Y:S01]  /*0ca0*/  S2UR UR7, SR_CgaCtaId ;  /* 0x00000000000779c3 */ /* 0x002e620000008800 */
        /* <DEDUP_REMOVED lines=12> */
[----:B-1----:R2:W1:Y:S01]  /*0d70*/  SYNCS.EXCH.64 URZ, [UR7+0x1a0], UR10 ;  /* 0x0001a00a07ff75b2 */ /* 0x0024620008000100 */
[----:B------:R2:W1:Y:S01]  /*0d80*/  SYNCS.EXCH.64 URZ, [UR7+0x1c0], UR4 ;  /* 0x0001c00407ff75b2 */ /* 0x0004620008000100 */
[----:B------:R2:W1:Y:S01]  /*0d90*/  SYNCS.EXCH.64 URZ, [UR7+0x1a8], UR10 ;  /* 0x0001a80a07ff75b2 */ /* 0x0004620008000100 */
[----:B------:R2:W1:Y:S01]  /*0da0*/  SYNCS.EXCH.64 URZ, [UR7+0x1c8], UR4 ;  /* 0x0001c80407ff75b2 */ /* 0x0004620008000100 */
[----:B------:R2:W1:Y:S01]  /*0db0*/  SYNCS.EXCH.64 URZ, [UR7+0x1b0], UR10 ;  /* 0x0001b00a07ff75b2 */ /* 0x0004620008000100 */
[----:B------:R2:W1:Y:S01]  /*0dc0*/  SYNCS.EXCH.64 URZ, [UR7+0x1d0], UR4 ;  /* 0x0001d00407ff75b2 */ /* 0x0004620008000100 */
[----:B------:R2:W1:Y:S01]  /*0dd0*/  SYNCS.EXCH.64 URZ, [UR7+0x1b8], UR10 ;  /* 0x0001b80a07ff75b2 */ /* 0x0004620008000100 */
[----:B------:R2:W1:Y:S02]  /*0de0*/  SYNCS.EXCH.64 URZ, [UR7+0x1d8], UR4 ;  /* 0x0001d80407ff75b2 */ /* 0x0004640008000100 */
[----:B--2---:R-:W-:Y:S01]  /*0df0*/  NOP ;  /* 0x0000000000007918 */ /* 0x004fe20000000000 */
.L_x_14:
        /* <DEDUP_REMOVED lines=18> */
.L_x_15:
[----:B-1----:R-:W1:Y:S01]  /*0f20*/  S2UR UR5, SR_CTAID.X ;  /* 0x00000000000579c3 */ /* 0x002e620000002500 */
[----:B------:R-:W-:-:S05]  /*0f30*/  CS2R.32 R87, SR_CgaSize ;  /* 0x0000000000577805 */ /* 0x000fca0000008a00 */
[----:B------:R-:W-:-:S05]  /*0f40*/  IMAD R87, R87, -0xa0, RZ ;  /* 0xffffff6057577824 */ /* 0x000fca00078e02ff */
[----:B------:R-:W-:-:S14]  /*0f50*/  R2UR UR9, R87 ;  /* 0x00000000570972ca */ /* 0x000fdc00000e0000 */
[----:B------:R-:W2:Y:S01]  /*0f60*/  LDCU UR9, c[0x0][UR9+0x2b0] ;  /* 0x00005600090977ac */ /* 0x000ea20008000800 */
[----:B------:R-:W-:Y:S01]  /*0f70*/  NOP ;  /* 0x0000000000007918 */ /* 0x000fe20000000000 */
[----:B------:R-:W-:-:S05]  /*0f80*/  CS2R.32 R87, SR_CgaSize ;  /* 0x0000000000577805 */ /* 0x000fca0000008a00 */
[----:B------:R-:W-:-:S05]  /*0f90*/  IMAD R87, R87, -0xa0, RZ ;  /* 0xffffff6057577824 */ /* 0x000fca00078e02ff */
[----:B------:R-:W-:-:S14]  /*0fa0*/  R2UR UR7, R87 ;  /* 0x00000000570772ca */ /* 0x000fdc00000e0000 */
[----:B------:R-:W3:Y:S01]  /*0fb0*/  LDCU UR7, c[0x0][UR7+0x2b4] ;  /* 0x00005680070777ac */ /* 0x000ee20008000800 */
[----:B------:R-:W4:Y:S08]  /*0fc0*/  S2UR UR4, SR_CTAID.Y ;  /* 0x00000000000479c3 */ /* 0x000f300000002600 */
[----:B------:R-:W3:Y:S01]  /*0fd0*/  LDC R10, c[0x0][0xb24] ;  /* 0x0002c900ff0a7b82 */ /* 0x000ee20000000800 */
[----:B-1----:R-:W-:-:S02]  /*0fe0*/  I2FP.F32.U32 R87, UR5 ;  /* 0x0000000500577c45 */ /* 0x002fc40008201000 */
[----:B------:R-:W-:-:S05]  /*0ff0*/  CS2R.32 R3, SR_CgaSize ;  /* 0x0000000000037805 */ /* 0x000fca0000008a00 */
[----:B------:R-:W-:-:S06]  /*1000*/  IMAD R3, R3, -0xa0, RZ ;  /* 0xffffff6003037824 */ /* 0x000fcc00078e02ff */
[----:B------:R-:W1:Y:S01]  /*1010*/  LDC R3, c[0x0][R3+0x2a0] ;  /* 0x0000a80003037b82 */ /* 0x000e620000000800 */
[----:B------:R-:W-:Y:S01]  /*1020*/  MOV R15, UR5 ;  /* 0x00000005000f7c02 */ /* 0x000fe20008000f00 */
[----:B--2---:R-:W-:Y:S01]  /*1030*/  FMUL R87, R87, UR9 ;  /* 0x0000000957577c20 */ /* 0x004fe20008400000 */
[----:B----4-:R-:W-:Y:S02]  /*1040*/  I2FP.F32.U32 R86, UR4 ;  /* 0x0000000400567c45 */ /* 0x010fe40008201000 */
[----:B------:R-:W-:-:S05]  /*1050*/  CS2R.32 R2, SR_CgaSize ;  /* 0x0000000000027805 */ /* 0x000fca0000008a00 */
[----:B------:R-:W-:-:S06]  /*1060*/  IMAD R2, R2, -0xa0, RZ ;  /* 0xffffff6002027824 */ /* 0x000fcc00078e02ff */
[----:B------:R-:W2:Y:S01]  /*1070*/  LDC R2, c[0x0][R2+0x2a4] ;  /* 0x0000a90002027b82 */ /* 0x000ea20000000800 */
[----:B------:R-:W-:Y:S01]  /*1080*/  MOV R14, UR4 ;  /* 0x00000004000e7c02 */ /* 0x000fe20008000f00 */
[----:B------:R-:W4:Y:S01]  /*1090*/  F2I.U32.TRUNC.NTZ R87, R87 ;  /* 0x0000005700577305 */ /* 0x000f22000020f000 */
[----:B---3--:R-:W-:-:S05]  /*10a0*/  FMUL R86, R86, UR7 ;  /* 0x0000000756567c20 */ /* 0x008fca0008400000 */
[----:B------:R-:W-:Y:S01]  /*10b0*/  BAR.SYNC.DEFER_BLOCKING 0x0 ;  /* 0x0000000000007b1d */ /* 0x000fe20000010000 */
[----:B------:R-:W-:-:S05]  /*10c0*/  ISETP.GE.AND P0, PT, R10, 0x1, PT ;  /* 0x000000010a00780c */ /* 0x000fca0003f06270 */
[----:B------:R-:W3:Y:S02]  /*10d0*/  F2I.U32.TRUNC.NTZ R86, R86 ;  /* 0x0000005600567305 */ /* 0x000ee4000020f000 */
[----:B------:R-:W2:Y:S01]  /*10e0*/  S2UR UR36, SR_CTAID.Z ;  /* 0x00000000002479c3 */ /* 0x000ea20000002700 */
[----:B----4-:R-:W-:-:S05]  /*10f0*/  IADD3 R87, PT, PT, -R87, RZ, RZ ;  /* 0x000000ff57577210 */ /* 0x010fca0007ffe1ff */
[----:B-1----:R-:W-:Y:S01]  /*1100*/  IMAD R87, R3, R87, UR5 ;  /* 0x0000000503577e24 */ /* 0x002fe2000f8e0257 */
[----:B---3--:R-:W-:-:S05]  /*1110*/  IADD3 R86, PT, PT, -R86, RZ, RZ ;  /* 0x000000ff56567210 */ /* 0x008fca0007ffe1ff */
[----:B--2---:R-:W-:Y:S01]  /*1120*/  IMAD R86, R2, R86, UR4 ;  /* 0x0000000402567e24 */ /* 0x004fe2000f8e0256 */
[----:B------:R-:W-:Y:S06]  /*1130*/  @!P0 BRA `(.L_x_16) ;  /* 0x0000000000b88947 */ /* 0x000fec0003800000 */
[----:B------:R-:W1:Y:S01]  /*1140*/  LDC.64 R4, c[0x0][0xb18] ;  /* 0x0002c600ff047b82 */ /* 0x000e620000000a00 */
[----:B------:R-:W-:-:S07]  /*1150*/  ISETP.NE.AND P0, PT, R10, 0x1, PT ;  /* 0x000000010a00780c */ /* 0x000fce0003f05270 */
[----:B------:R-:W2:Y:S08]  /*1160*/  LDC R9, c[0x0][0xb0c] ;  /* 0x0002c300ff097b82 */ /* 0x000eb00000000800 */
[----:B------:R-:W3:Y:S08]  /*1170*/  LDC R12, c[0x0][0x370] ;  /* 0x0000dc00ff0c7b82 */ /* 0x000ef00000000800 */
[----:B------:R-:W4:Y:S01]  /*1180*/  LDC R11, c[0x0][0x374] ;  /* 0x0000dd00ff0b7b82 */ /* 0x000f220000000800 */
[----:B-1----:R-:W-:-:S07]  /*1190*/  ISETP.NE.AND P1, PT, R4, 0x1, PT ;  /* 0x000000010400780c */ /* 0x002fce0003f25270 */
[----:B------:R-:W3:Y:S01]  /*11a0*/  LDC.64 R6, c[0x0][0xb10] ;  /* 0x0002c400ff067b82 */ /* 0x000ee20000000a00 */
[----:B--2---:R-:W-:-:S07]  /*11b0*/  ISETP.NE.AND P2, PT, R9, 0x1, PT ;  /* 0x000000010900780c */ /* 0x004fce0003f45270 */
[----:B------:R-:W1:Y:S08]  /*11c0*/  LDC R8, c[0x0][0xb20] ;  /* 0x0002c800ff087b82 */ /* 0x000e700000000800 */
[----:B------:R-:W2:Y:S01]  /*11d0*/  LDC.64 R2, c[0x0][0xb28] ;  /* 0x0002ca00ff027b82 */ /* 0x000ea20000000a00 */
[----:B----4-:R-:W-:-:S04]  /*11e0*/  IMAD.HI.U32 R13, R11, R5, RZ ;  /* 0x000000050b0d7227 */ /* 0x010fc800078e00ff */
[----:B------:R-:W-:-:S04]  /*11f0*/  IMAD.HI.U32 R5, R14, R5, RZ ;  /* 0x000000050e057227 */ /* 0x000fc800078e00ff */
[----:B---3--:R-:W-:-:S05]  /*1200*/  IMAD.HI.U32 R16, R12, R6, RZ ;  /* 0x000000060c107227 */ /* 0x008fca00078e00ff */
[-C--:B------:R-:W-:Y:S01]  /*1210*/  @P2 SHF.R.U32.HI R12, RZ, R7.reuse, R16 ;  /* 0x00000007ff0c2219 */ /* 0x080fe20000011610 */
[----:B------:R-:W-:Y:S01]  /*1220*/  IMAD.HI.U32 R16, R15, R6, RZ ;  /* 0x000000060f107227 */ /* 0x000fe200078e00ff */
[-C--:B-1----:R-:W-:Y:S02]  /*1230*/  @P1 SHF.R.U32.HI R11, RZ, R8.reuse, R13 ;  /* 0x00000008ff0b1219 */ /* 0x082fe4000001160d */
[----:B------:R-:W-:Y:S02]  /*1240*/  SHF.R.U32.HI R5, RZ, R8, R5 ;  /* 0x00000008ff057219 */ /* 0x000fe40000011605 */
[----:B------:R-:W-:Y:S02]  /*1250*/  SHF.R.U32.HI R16, RZ, R7, R16 ;  /* 0x00000007ff107219 */ /* 0x000fe40000011610 */
[----:B------:R-:W-:Y:S01]  /*1260*/  SEL R5, R14, R5, !P1 ;  /* 0x000000050e057207 */ /* 0x000fe20004800000 */
[----:B--2---:R-:W-:Y:S01]  /*1270*/  IMAD.HI.U32 R13, R11, R2, RZ ;  /* 0x000000020b0d7227 */ /* 0x004fe200078e00ff */
[----:B------:R-:W-:-:S03]  /*1280*/  SEL R16, R15, R16, !P2 ;  /* 0x000000100f107207 */ /* 0x000fc60005000000 */
[----:B------:R-:W-:Y:S01]  /*1290*/  IMAD.HI.U32 R6, R12, R2, RZ ;  /* 0x000000020c067227 */ /* 0x000fe200078e00ff */
[----:B------:R-:W-:-:S04]  /*12a0*/  @P0 SHF.R.U32.HI R11, RZ, R3, R13 ;  /* 0x00000003ff0b0219 */ /* 0x000fc8000001160d */
[----:B------:R-:W-:Y:S01]  /*12b0*/  @P0 SHF.R.U32.HI R12, RZ, R3, R6 ;  /* 0x00000003ff0c0219 */ /* 0x000fe20000011606 */
[----:B------:R-:W-:-:S04]  /*12c0*/  IMAD R11, R11, R10, RZ ;  /* 0x0000000a0b0b7224 */ /* 0x000fc800078e02ff */
[----:B------:R-:W-:Y:S01]  /*12d0*/  IMAD R6, R12, R10, RZ ;  /* 0x0000000a0c067224 */ /* 0x000fe200078e02ff */
[----:B------:R-:W-:-:S04]  /*12e0*/  ISETP.GE.AND P1, PT, R5, R11, PT ;  /* 0x0000000b0500720c */ /* 0x000fc80003f26270 */
[----:B------:R-:W-:Y:S01]  /*12f0*/  ISETP.GE.OR P1, PT, R16, R6, P1 ;  /* 0x000000061000720c */ /* 0x000fe20000f26670 */
[----:B------:R-:W-:-:S05]  /*1300*/  IMAD.HI.U32 R6, R5, R2, RZ ;  /* 0x0000000205067227 */ /* 0x000fca00078e00ff */
[----:B------:R-:W-:-:S04]  /*1310*/  SHF.R.U32.HI R6, RZ, R3, R6 ;  /* 0x00000003ff067219 */ /* 0x000fc80000011606 */
[----:B------:R-:W-:-:S03]  /*1320*/  SEL R6, R5, R6, !P0 ;  /* 0x0000000605067207 */ /* 0x000fc60004000000 */
[----:B------:R-:W-:Y:S01]  /*1330*/  @!P1 IMAD.HI.U32 R7, R16, R2, RZ ;  /* 0x0000000210079227 */ /* 0x000fe200078e00ff */
[----:B------:R-:W-:-:S04]  /*1340*/  IADD3 R2, PT, PT, -R6, RZ, RZ ;  /* 0x000000ff06027210 */ /* 0x000fc80007ffe1ff */
[----:B------:R-:W-:Y:S01]  /*1350*/  @!P1 SHF.R.U32.HI R3, RZ, R3, R7 ;  /* 0x00000003ff039219 */ /* 0x000fe20000011607 */
[----:B------:R-:W-:Y:S01]  /*1360*/  IMAD R2, R10, R2, R5 ;  /* 0x000000020a027224 */ /* 0x000fe200078e0205 */
[----:B------:R-:W-:Y:S02]  /*1370*/  IADD3 R7, PT, PT, -R5, RZ, RZ ;  /* 0x000000ff05077210 */ /* 0x000fe40007ffe1ff */
[----:B------:R-:W-:-:S03]  /*1380*/  @!P1 SEL R3, R16, R3, !P0 ;  /* 0x0000000310039207 */ /* 0x000fc60004000000 */
[----:B------:R-:W-:Y:S02]  /*1390*/  IMAD R7, R4, R7, R14 ;  /* 0x0000000704077224 */ /* 0x000fe400078e020e */
[--C-:B------:R-:W-:Y:S02]  /*13a0*/  @!P1 IMAD.IADD R6, R6, 0x1, -R3.reuse ;  /* 0x0000000106069824 */ /* 0x100fe400078e0a03 */
[----:B------:R-:W-:Y:S01]  /*13b0*/  @!P1 IMAD R3, R2, R12, R3 ;  /* 0x0000000c02039224 */ /* 0x000fe200078e0203 */
[----:B------:R-:W-:Y:S01]  /*13c0*/  IADD3 R2, PT, PT, -R16, RZ, RZ ;  /* 0x000000ff10027210 */ /* 0x000fe20007ffe1ff */
[----:B------:R-:W-:Y:S02]  /*13d0*/  @!P1 IMAD R5, R6, R10, R16 ;  /* 0x0000000a06059224 */ /* 0x000fe400078e0210 */
[----:B------:R-:W-:Y:S02]  /*13e0*/  @!P1 IMAD.MOV.U32 R16, RZ, RZ, R3 ;  /* 0x000000ffff109224 */ /* 0x000fe400078e0003 */
[----:B------:R-:W-:-:S02]  /*13f0*/  IMAD R2, R9, R2, R15 ;  /* 0x0000000209027224 */ /* 0x000fc400078e020f */
[----:B------:R-:W-:Y:S02]  /*1400*/  IMAD R14, R5, R4, R7 ;  /* 0x00000004050e7224 */ /* 0x000fe400078e0207 */
[----:B------:R-:W-:Y:S02]  /*1410*/  IMAD R15, R16, R9, R2 ;  /* 0x00000009100f7224 */ /* 0x000fe400078e0202 */
.L_x_16:
[----:B------:R-:W1:Y:S01]  /*1420*/  LDCU UR4, c[0x0][0xb30] ;  /* 0x00016600ff0477ac */ /* 0x000e620008000800 */
[----:B------:R-:W2:Y:S08]  /*1430*/  S2UR UR37, SR_CgaCtaId ;  /* 0x00000000002579c3 */ /* 0x000eb00000008800 */
[----:B------:R-:W3:Y:S01]  /*1440*/  LDC R40, c[0x0][0xb24] ;  /* 0x0002c900ff287b82 */ /* 0x000ee20000000800 */
[----:B-1----:R-:W-:-:S09]  /*1450*/  UISETP.NE.AND UP1, UPT, UR4, 0x1, UPT ;  /* 0x000000010400788c */ /* 0x002fd2000bf25270 */
[----:B--2---:R-:W-:Y:S05]  /*1460*/  BRA.U UP1, `(.L_x_17) ;  /* 0x0000000101407547 */ /* 0x004fea000b800000 */
[----:B------:R-:W1:Y:S08]  /*1470*/  LDC.64 R4, c[0x0][0xb10] ;  /* 0x0002c400ff047b82 */ /* 0x000e700000000a00 */
[----:B------:R-:W2:Y:S08]  /*1480*/  LDC.64 R2, c[0x0][0xb18] ;  /* 0x0002c600ff027b82 */ /* 0x000eb00000000a00 */
[----:B------:R-:W4:Y:S08]  /*1490*/  LDC R6, c[0x0][0xb20] ;  /* 0x0002c800ff067b82 */ /* 0x000f300000000800 */
[----:B------:R-:W3:Y:S01]  /*14a0*/  LDC R7, c[0x0][0xb0c] ;  /* 0x0002c300ff077b82 */ /* 0x000ee20000000800 */
[----:B-1----:R-:W-:-:S05]  /*14b0*/  IMAD.HI.U32 R4, R15, R4, RZ ;  /* 0x000000040f047227 */ /* 0x002fca00078e00ff */
[----:B------:R-:W-:Y:S01]  /*14c0*/  SHF.R.U32.HI R4, RZ, R5, R4 ;  /* 0x00000005ff047219 */ /* 0x000fe20000011604 */
[----:B--2---:R-:W-:Y:S01]  /*14d0*/  IMAD.HI.U32 R3, R14, R3, RZ ;  /* 0x000000030e037227 */ /* 0x004fe200078e00ff */
[----:B------:R-:W-:-:S04]  /*14e0*/  ISETP.NE.AND P0, PT, R2, 0x1, PT ;  /* 0x000000010200780c */ /* 0x000fc80003f05270 */
[----:B----4-:R-:W-:-:S04]  /*14f0*/  SHF.R.U32.HI R3, RZ, R6, R3 ;  /* 0x00000006ff037219 */ /* 0x010fc80000011603 */
[----:B------:R-:W-:Y:S02]  /*1500*/  SEL R3, R14, R3, !P0 ;  /* 0x000000030e037207 */ /* 0x000fe40004000000 */
[----:B---3--:R-:W-:-:S04]  /*1510*/  ISETP.NE.AND P1, PT, R7, 0x1, PT ;  /* 0x000000010700780c */ /* 0x008fc80003f25270 */
[----:B------:R-:W-:-:S05]  /*1520*/  SEL R4, R15, R4, !P1 ;  /* 0x000000040f047207 */ /* 0x000fca0004800000 */
[----:B------:R-:W-:Y:S02]  /*1530*/  IMAD.IADD R5, R3, 0x1, -R4 ;  /* 0x0000000103057824 */ /* 0x000fe400078e0a04 */
[----:B------:R-:W-:Y:S02]  /*1540*/  IMAD.IADD R3, R4, 0x1, -R3 ;  /* 0x0000000104037824 */ /* 0x000fe400078e0a03 */
[----:B------:R-:W-:Y:S02]  /*1550*/  IMAD R15, R5, R7, R15 ;  /* 0x00000007050f7224 */ /* 0x000fe400078e020f */
[----:B------:R-:W-:-:S07]  /*1560*/  IMAD R14, R3, R2, R14 ;  /* 0x00000002030e7224 */ /* 0x000fce00078e020e */
.L_x_17:
[----:B------:R-:W-:Y:S01]  /*1570*/  BAR.SYNC.DEFER_BLOCKING 0x0 ;  /* 0x0000000000007b1d */ /* 0x000fe20000010000 */
[----:B------:R-:W-:Y:S01]  /*1580*/  UISETP.NE.AND UP1, UPT, UR8, 0x2, UPT ;  /* 0x000000020800788c */ /* 0x000fe2000bf25270 */
[----:B------:R-:W-:Y:S02]  /*1590*/  ISETP.NE.OR P5, PT, R0, 0x2, !P5 ;  /* 0x000000020000780c */ /* 0x000fe40006fa5670 */
[----:B------:R-:W-:-:S06]  /*15a0*/  LOP3.LUT R2, R101, 0x1f, RZ, 0xc0, !PT ;  /* 0x0000001f65027812 */ /* 0x000fcc00078ec0ff */
[----:B------:R-:W-:Y:S05]  /*15b0*/  BRA.U UP1, `(.L_x_18) ;  /* 0x0000001901787547 */ /* 0x000fea000b800000 */
[----:B------:R-:W1:Y:S01]  /*15c0*/  LDCU UR13, c[0x0][0x38c] ;  /* 0x00007180ff0d77ac */ /* 0x000e620008000800 */
[----:B------:R-:W2:Y:S01]  /*15d0*/  LDC R8, c[0x0][0x370] ;  /* 0x0000dc00ff087b82 */ /* 0x000ea20000000800 */
[----:B------:R-:W-:Y:S01]  /*15e0*/  PLOP3.LUT P1, PT, PT, PT, UP2, 0x80, 0x8 ;  /* 0x000000000008781c */ /* 0x000fe20003f2f028 */
[----:B------:R-:W-:Y:S01]  /*15f0*/  IMAD.MOV.U32 R17, RZ, RZ, 0x1 ;  /* 0x00000001ff117424 */ /* 0x000fe200078e00ff */
[----:B------:R-:W-:Y:S01]  /*1600*/  ISETP.EQ.OR P4, PT, R2, RZ, P5 ;  /* 0x000000ff0200720c */ /* 0x000fe20002f82670 */
[----:B------:R-:W-:Y:S01]  /*1610*/  IMAD.MOV.U32 R16, RZ, RZ, RZ ;  /* 0x000000ffff107224 */ /* 0x000fe200078e00ff */
[----:B------:R-:W-:Y:S02]  /*1620*/  PLOP3.LUT P1, PT, P1, PT, PT, 0x8, 0x80 ;  /* 0x000000000080781c */ /* 0x000fe40000f2e170 */
[----:B------:R-:W-:Y:S01]  /*1630*/  CS2R R12, SRZ ;  /* 0x00000000000c7805 */ /* 0x000fe2000001ff00 */
[----:B------:R-:W-:Y:S01]  /*1640*/  IMAD.MOV.U32 R11, RZ, RZ, 0x1 ;  /* 0x00000001ff0b7424 */ /* 0x000fe200078e00ff */
[----:B------:R-:W4:Y:S01]  /*1650*/  LDC R0, c[0x0][0x374] ;  /* 0x0000dd00ff007b82 */ /* 0x000f220000000800 */
[----:B------:R-:W2:Y:S01]  /*1660*/  LDCU.64 UR22, c[0x0][0x348] ;  /* 0x00006900ff1677ac */ /* 0x000ea20008000a00 */
[----:B------:R-:W-:Y:S01]  /*1670*/  UMOV UR6, URZ ;  /* 0x000000ff00067c82 */ /* 0x000fe20008000000 */
[----:B-1----:R-:W-:-:S04]  /*1680*/  UIADD3 UR5, UPT, UPT, UR13, 0xf, URZ ;  /* 0x0000000f0d057890 */ /* 0x002fc8000fffe0ff */
[----:B------:R-:W-:-:S04]  /*1690*/  USHF.R.S32.HI UR4, URZ, 0x1f, UR5 ;  /* 0x0000001fff047899 */ /* 0x000fc80008011405 */
[----:B------:R-:W-:-:S04]  /*16a0*/  ULEA.HI UR4, UR4, UR5, URZ, 0x4 ;  /* 0x0000000504047291 */ /* 0x000fc8000f8f20ff */
[----:B------:R-:W-:Y:S02]  /*16b0*/  USHF.R.S32.HI UR15, URZ, 0x4, UR4 ;  /* 0x00000004ff0f7899 */ /* 0x000fe40008011404 */
[----:B------:R-:W-:Y:S02]  /*16c0*/  UIADD3 UR4, UPT, UPT, UR13, -0x1, URZ ;  /* 0xffffffff0d047890 */ /* 0x000fe4000fffe0ff */
[----:B------:R-:W-:Y:S02]  /*16d0*/  UISETP.LT.U32.AND UP0, UPT, UR15, 0x13, UPT ;  /* 0x000000130f00788c */ /* 0x000fe4000bf01070 */
[----:B------:R-:W-:Y:S02]  /*16e0*/  UISETP.GE.U32.AND UP1, UPT, UR4, -0x1f, UPT ;  /* 0xffffffe10400788c */ /* 0x000fe4000bf26070 */
[----:B------:R-:W-:Y:S02]  /*16f0*/  USEL UR14, UR15, 0x13, UP0 ;  /* 0x000000130f0e7887 */ /* 0x000fe40008000000 */
[----:B------:R-:W-:-:S02]  /*1700*/  UIADD3 UR13, UPT, UPT, UR13, 0x1e, URZ ;  /* 0x0000001e0d0d7890 */ /* 0x000fc4000fffe0ff */
[----:B------:R-:W-:Y:S02]  /*1710*/  UIADD3 UR5, UPT, UPT, UR14, -0x1, URZ ;  /* 0xffffffff0e057890 */ /* 0x000fe4000fffe0ff */
[----:B------:R-:W-:-:S03]  /*1720*/  UIADD3 UR7, UPT, UPT, UR15, -UR14, URZ ;  /* 0x8000000e0f077290 */ /* 0x000fc6000fffe0ff */
[----:B------:R-:W-:-:S04]  /*1730*/  @UP1 UIADD3 UR5, UPT, UPT, UR14, URZ, URZ ;  /* 0x000000ff0e051290 */ /* 0x000fc8000fffe0ff */
[----:B--2---:R-:W-:-:S12]  /*1740*/  UIADD3 UR5, UPT, UPT, UR5, 0x1, URZ ;  /* 0x0000000105057890 */ /* 0x004fd8000fffe0ff */
.L_x_36:
[----:B------:R-:W-:Y:S01]  /*1750*/  UISETP.NE.AND UP0, UPT, UR37, URZ, UPT ;  /* 0x000000ff2500728c */ /* 0x000fe2000bf05270 */
[----:B------:R-:W1:Y:S08]  /*1760*/  S2UR UR37, SR_CgaCtaId ;  /* 0x00000000002579c3 */ /* 0x000e700000008800 */
[----:B------:R-:W-:Y:S05]  /*1770*/  BRA.U UP0, `(.L_x_19) ;  /* 0x0000000100347547 */ /* 0x000fea000b800000 */
[----:B------:R-:W2:Y:S01]  /*1780*/  S2R R2, SR_CgaCtaId ;  /* 0x0000000000027919 */ /* 0x000ea20000008800 */
[----:B------:R-:W-:-:S04]  /*1790*/  MOV R3, 0x400 ;  /* 0x0000040000037802 */ /* 0x000fc80000000f00 */
[----:B--2---:R-:W-:Y:S02]  /*17a0*/  LEA R2, R2, R3, 0x18 ;  /* 0x0000000302027211 */ /* 0x004fe400078ec0ff */
[----:B------:R-:W-:-:S03]  /*17b0*/  SHF.L.U32 R3, R11, 0x1f, RZ ;  /* 0x0000001f0b037819 */ /* 0x000fc600000006ff */
[----:B------:R-:W-:-:S04]  /*17c0*/  IMAD R2, R12, 0x8, R2 ;  /* 0x000000080c027824 */ /* 0x000fc800078e0202 */
[----:B------:R-:W2:Y:S02]  /*17d0*/  SYNCS.PHASECHK.TRANS64.TRYWAIT P0, [R2+URZ+0x1f0], R3 ;  /* 0x0001f003020075a7 */ /* 0x000ea400080011ff */
[----:B--2---:R-:W-:Y:S05]  /*17e0*/  @!P0 BRA `(.L_x_20) ;  /* 0x0000007c00e88947 */ /* 0x004fea0003800000 */
.L_x_147:
[----:B------:R-:W-:Y:S01]  /*17f0*/  VIADD R12, R12, 0x1 ;  /* 0x000000010c0c7836 */ /* 0x000fe20000000000 */
[----:B------:R2:W-:Y:S04]  /*1800*/  SYNCS.ARRIVE.TRANS64.A1T0 RZ, [R2+URZ+0x1e0], RZ ;  /* 0x0001e0ff02ff79a7 */ /* 0x0005e800081000ff */
[----:B------:R-:W-:-:S04]  /*1810*/  ISETP.NE.AND P0, PT, R12, 0x2, PT ;  /* 0x000000020c00780c */ /* 0x000fc80003f05270 */
[----:B------:R-:W-:Y:S02]  /*1820*/  SEL R12, R12, RZ, P0 ;  /* 0x000000ff0c0c7207 */ /* 0x000fe40000000000 */
[----:B--2---:R-:W-:-:S04]  /*1830*/  SEL R2, RZ, 0x1, P0 ;  /* 0x00000001ff027807 */ /* 0x004fc80000000000 */
[----:B------:R-:W-:-:S07]  /*1840*/  LOP3.LUT R11, R11, R2, RZ, 0x3c, !PT ;  /* 0x000000020b0b7212 */ /* 0x000fce00078e3cff */
.L_x_19:
[----:B------:R-:W-:Y:S01]  /*1850*/  UMOV UR4, 0x400 ;  /* 0x0000040000047882 */ /* 0x000fe20000000000 */
[----:B------:R-:W-:Y:S01]  /*1860*/  SHF.L.U32 R2, R17, 0x1f, RZ ;  /* 0x0000001f11027819 */ /* 0x000fe200000006ff */
[----:B-1----:R-:W-:Y:S01]  /*1870*/  ULEA UR4, UR37, UR4, 0x18 ;  /* 0x0000000425047291 */ /* 0x002fe2000f8ec0ff */
[----:B------:R-:W-:Y:S01]  /*1880*/  R2UR UR35, R15 ;  /* 0x000000000f2372ca */ /* 0x000fe200000e0000 */
[----:B------:R-:W-:Y:S01]  /*1890*/  UISETP.GE.U32.AND UP0, UPT, UR13, 0x1f, UPT ;  /* 0x0000001f0d00788c */ /* 0x000fe2000bf06070 */
[----:B------:R-:W-:Y:S01]  /*18a0*/  R2UR UR11, R14 ;  /* 0x000000000e0b72ca */ /* 0x000fe200000e0000 */
[----:B------:R-:W-:Y:S01]  /*18b0*/  ULEA UR8, UR6, UR4, 0x3 ;  /* 0x0000000406087291 */ /* 0x000fe2000f8e18ff */
[----:B------:R-:W-:-:S08]  /*18c0*/  UMOV UR24, URZ ;  /* 0x000000ff00187c82 */ /* 0x000fd00008000000 */
[----:B------:R1:W2:Y:S01]  /*18d0*/  SYNCS.PHASECHK.TRANS64.TRYWAIT P0, [UR8+0x98], R2 ;  /* 0x00009802ff0075a7 */ /* 0x0002a20008001108 */
[----:B------:R-:W-:Y:S02]  /*18e0*/  USHF.L.U32 UR35, UR35, 0x6, URZ ;  /* 0x0000000623237899 */ /* 0x000fe400080006ff */
[----:B------:R-:W-:Y:S01]  /*18f0*/  USHF.L.U32 UR11, UR11, 0x8, URZ ;  /* 0x000000080b0b7899 */ /* 0x000fe200080006ff */
[----:B------:R-:W-:Y:S11]  /*1900*/  BRA.U !UP0, `(.L_x_21) ;  /* 0x0000000108a87547 */ /* 0x000ff6000b800000 */
[----:B------:R-:W-:Y:S01]  /*1910*/  UMOV UR16, URZ ;  /* 0x000000ff00107c82 */ /* 0x000fe20008000000 */
[----:B------:R-:W-:-:S05]  /*1920*/  UMOV UR17, UR6 ;  /* 0x0000000600117c82 */ /* 0x000fca0008000000 */
.L_x_26:
[----:B-1----:R-:W-:Y:S01]  /*1930*/  ULEA UR33, UR17, UR4, 0x3 ;  /* 0x0000000411217291 */ /* 0x002fe2000f8e18ff */
[----:B--2---:R-:W-:Y:S01]  /*1940*/  @!P5 MOV R3, 0x2800 ;  /* 0x000028000003d802 */ /* 0x004fe20000000f00 */
[----:B--2---:R-:W-:Y:S10]  /*1950*/  @P0 BRA `(.L_x_22) ;  /* 0x00000000000c0947 */ /* 0x004ff40003800000 */
[----:B------:R-:W-:-:S04]  /*1960*/  SHF.L.U32 R4, R17, 0x1f, RZ ;  /* 0x0000001f11047819 */ /* 0x000fc800000006ff */
[----:B------:R-:W2:Y:S02]  /*1970*/  SYNCS.PHASECHK.TRANS64.TRYWAIT P0, [UR33+0x98], R4 ;  /* 0x00009804ff0075a7 */ /* 0x000ea40008001121 */
[----:B--2---:R-:W-:Y:S05]  /*1980*/  @!P0 BRA `(.L_x_23) ;  /* 0x0000007c00948947 */ /* 0x004fea0003800000 */
.L_x_22:
[----:B------:R2:W-:Y:S01]  /*1990*/  @!P5 SYNCS.ARRIVE.TRANS64 RZ, [UR33], R3 ;  /* 0x00000003ffffd9a7 */ /* 0x0005e20008000021 */
[----:B------:R-:W-:Y:S04]  /*19a0*/  BSSY.RECONVERGENT B0, `(.L_x_24) ;  /* 0x0000003000007945 */ /* 0x000fe80003800200 */
[----:B------:R-:W-:Y:S05]  /*19b0*/  @P4 BRA `(.L_x_25) ;  /* 0x0000000000044947 */ /* 0x000fea0003800000 */
[----:B------:R-:W-:Y:S05]  /*19c0*/  BPT.TRAP 0x1 ;  /* 0x000000040000795c */ /* 0x000fea0000300000 */
.L_x_25:
[----:B------:R-:W-:Y:S05]  /*19d0*/  BSYNC.RECONVERGENT B0 ;  /* 0x0000000000007941 */ /* 0x000fea0003800200 */
.L_x_24:
[----:B------:R-:W-:Y:S02]  /*19e0*/  UIADD3 UR6, UPT, UPT, UR17, 0x1, URZ ;  /* 0x0000000111067890 */ /* 0x000fe4000fffe0ff */
[----:B------:R-:W-:Y:S02]  /*19f0*/  ULEA UR32, UR17, UR4, 0xb ;  /* 0x0000000411207291 */ /* 0x000fe4000f8e58ff */
[----:B------:R-:W-:Y:S02]  /*1a00*/  UISETP.NE.AND UP0, UPT, UR6, 0x13, UPT ;  /* 0x000000130600788c */ /* 0x000fe4000bf05270 */
[----:B------:R-:W-:Y:S02]  /*1a10*/  UIADD3 UR26, UP1, UPT, UR22, 0x80, URZ ;  /* 0x00000080161a7890 */ /* 0x000fe4000ff3e0ff */
[----:B------:R-:W-:Y:S02]  /*1a20*/  USEL UR9, URZ, 0x1, UP0 ;  /* 0x00000001ff097887 */ /* 0x000fe40008000000 */
[----:B------:R-:W-:-:S02]  /*1a30*/  USEL UR6, UR6, URZ, UP0 ;  /* 0x000000ff06067287 */ /* 0x000fc40008000000 */
[----:B------:R-:W-:Y:S02]  /*1a40*/  UIADD3 UR20, UP0, UPT, UR22, 0x180, URZ ;  /* 0x0000018016147890 */ /* 0x000fe4000ff1e0ff */
[----:B------:R-:W-:Y:S01]  /*1a50*/  ULEA UR8, UR6, UR4, 0x3 ;  /* 0x0000000406087291 */ /* 0x000fe2000f8e18ff */
[----:B------:R-:W-:Y:S01]  /*1a60*/  LOP3.LUT R17, R17, UR9, RZ, 0x3c, !PT ;  /* 0x0000000911117c12 */ /* 0x000fe2000f8e3cff */
[----:B------:R-:W-:Y:S02]  /*1a70*/  USHF.L.U32 UR34, UR16, 0x4, URZ ;  /* 0x0000000410227899 */ /* 0x000fe400080006ff */
[----:B------:R-:W-:Y:S01]  /*1a80*/  UIADD3.X UR27, UPT, UPT, URZ, UR23, URZ, UP1, !UPT ;  /* 0x00000017ff1b7290 */ /* 0x000fe20008ffe4ff */
[----:B-1----:R-:W-:Y:S01]  /*1a90*/  SHF.L.U32 R2, R17, 0x1f, RZ ;  /* 0x0000001f11027819 */ /* 0x002fe200000006ff */
[----:B------:R-:W-:Y:S02]  /*1aa0*/  UIADD3 UR32, UPT, UPT, UR32, 0x8800, URZ ;  /* 0x0000880020207890 */ /* 0x000fe4000fffe0ff */
[----:B------:R-:W-:Y:S01]  /*1ab0*/  UIADD3.X UR21, UPT, UPT, URZ, UR23, URZ, UP0, !UPT ;  /* 0x00000017ff157290 */ /* 0x000fe200087fe4ff */
[----:B------:R1:W1:Y:S01]  /*1ac0*/  SYNCS.PHASECHK.TRANS64.TRYWAIT P0, [UR8+0x98], R2 ;  /* 0x00009802ff0075a7 */ /* 0x0002620008001108 */
[----:B------:R-:W-:Y:S01]  /*1ad0*/  ULEA UR8, UR17, UR4, 0xd ;  /* 0x0000000411087291 */ /* 0x000fe2000f8e68ff */
[----:B------:R-:W-:Y:S01]  /*1ae0*/  UMOV UR18, 0x0 ;  /* 0x0000000000127882 */ /* 0x000fe20000000000 */
[----:B------:R-:W-:-:S02]  /*1af0*/  UMOV UR19, 0x10000000 ;  /* 0x1000000000137882 */ /* 0x000fc40000000000 */
[----:B------:R-:W-:Y:S01]  /*1b00*/  UIADD3 UR8, UPT, UPT, UR8, 0x12000, URZ ;  /* 0x0001200008087890 */ /* 0x000fe2000fffe0ff */
[----:B------:R1:W-:Y:S01]  /*1b10*/  UTMALDG.3D [UR32], [UR26], desc[UR18] ;  /* 0x000012201a0075b4 */ /* 0x0003e20008011000 */
[----:B------:R-:W-:Y:S01]  /*1b20*/  UMOV UR12, UR36 ;  /* 0x00000024000c7c82 */ /* 0x000fe20008000000 */
[----:B------:R-:W-:Y:S01]  /*1b30*/  UMOV UR9, UR33 ;  /* 0x0000002100097c82 */ /* 0x000fe20008000000 */
[----:B------:R-:W-:Y:S01]  /*1b40*/  UMOV UR10, UR34 ;  /* 0x00000022000a7c82 */ /* 0x000fe20008000000 */
[----:B------:R-:W-:Y:S01]  /*1b50*/  UIADD3 UR16, UPT, UPT, UR16, 0x1, URZ ;  /* 0x0000000110107890 */ /* 0x000fe2000fffe0ff */
[----:B------:R-:W-:Y:S01]  /*1b60*/  UMOV UR24, UR5 ;  /* 0x0000000500187c82 */ /* 0x000fe20008000000 */
[----:B------:R-:W-:Y:S02]  /*1b70*/  UMOV UR17, UR6 ;  /* 0x0000000600117c82 */ /* 0x000fe40008000000 */
[----:B------:R1:W-:Y:S01]  /*1b80*/  UTMALDG.3D [UR8], [UR20], desc[UR18] ;  /* 0x00001208140075b4 */ /* 0x0003e20008011000 */
[----:B------:R-:W-:-:S09]  /*1b90*/  UISETP.NE.AND UP0, UPT, UR16, UR5, UPT ;  /* 0x000000051000728c */ /* 0x000fd2000bf05270 */
[----:B------:R-:W-:Y:S05]  /*1ba0*/  BRA.U UP0, `(.L_x_26) ;  /* 0xfffffffd00607547 */ /* 0x000fea000b83ffff */
.L_x_21:
[----:B-1----:R-:W-:Y:S01]  /*1bb0*/  ULEA UR8, UR6, UR4, 0x3 ;  /* 0x0000000406087291 */ /* 0x002fe2000f8e18ff */
[----:B------:R-:W-:Y:S01]  /*1bc0*/  SHF.L.U32 R2, R17, 0x1f, RZ ;  /* 0x0000001f11027819 */ /* 0x000fe200000006ff */
[----:B------:R-:W-:Y:S01]  /*1bd0*/  @!P1 SYNCS.ARRIVE.TRANS64.A1T0 RZ, [UR4+0x178], RZ ;  /* 0x000178ffffff99a7 */ /* 0x000fe20008100004 */
[----:B------:R-:W-:-:S06]  /*1be0*/  UISETP.GT.AND UP0, UPT, UR15, UR14, UPT ;  /* 0x0000000e0f00728c */ /* 0x000fcc000bf04270 */
[----:B--2---:R1:W2:Y:S03]  /*1bf0*/  SYNCS.PHASECHK.TRANS64.TRYWAIT P0, [UR8+0x98], R2 ;  /* 0x00009802ff0075a7 */ /* 0x0042a60008001108 */
[----:B------:R-:W-:Y:S05]  /*1c00*/  BRA.U !UP0, `(.L_x_27) ;  /* 0x0000000108ac7547 */ /* 0x000fea000b800000 */
[----:B------:R-:W-:Y:S01]  /*1c10*/  UIADD3 UR21, UPT, UPT, UR7, UR24, URZ ;  /* 0x0000001807157290 */ /* 0x000fe2000fffe0ff */
[----:B------:R-:W-:-:S11]  /*1c20*/  UMOV UR25, UR6 ;  /* 0x0000000600197c82 */ /* 0x000fd60008000000 */
.L_x_32:
[----:B-1----:R-:W-:Y:S01]  /*1c30*/  ULEA UR17, UR25, UR4, 0x3 ;  /* 0x0000000419117291 */ /* 0x002fe2000f8e18ff */
[----:B--2---:R-:W-:Y:S01]  /*1c40*/  @!P5 MOV R3, 0x2800 ;  /* 0x000028000003d802 */ /* 0x004fe20000000f00 */
[----:B--2---:R-:W-:Y:S10]  /*1c50*/  @P0 BRA `(.L_x_28) ;  /* 0x00000000000c0947 */ /* 0x004ff40003800000 */
[----:B------:R-:W-:-:S04]  /*1c60*/  SHF.L.U32 R4, R17, 0x1f, RZ ;  /* 0x0000001f11047819 */ /* 0x000fc800000006ff */
[----:B------:R-:W2:Y:S02]  /*1c70*/  SYNCS.PHASECHK.TRANS64.TRYWAIT P0, [UR17+0x98], R4 ;  /* 0x00009804ff0075a7 */ /* 0x000ea40008001111 */
[----:B--2---:R-:W-:Y:S05]  /*1c80*/  @!P0 BRA `(.L_x_29) ;  /* 0x0000007800ec8947 */ /* 0x004fea0003800000 */
.L_x_28:
[----:B------:R2:W-:Y:S01]  /*1c90*/  @!P5 SYNCS.ARRIVE.TRANS64 RZ, [UR17], R3 ;  /* 0x00000003ffffd9a7 */ /* 0x0005e20008000011 */
[----:B------:R-:W-:Y:S04]  /*1ca0*/  BSSY.RECONVERGENT B0, `(.L_x_30) ;  /* 0x0000003000007945 */ /* 0x000fe80003800200 */
[----:B------:R-:W-:Y:S05]  /*1cb0*/  @P4 BRA `(.L_x_31) ;  /* 0x0000000000044947 */ /* 0x000fea0003800000 */
[----:B------:R-:W-:Y:S05]  /*1cc0*/  BPT.TRAP 0x1 ;  /* 0x000000040000795c */ /* 0x000fea0000300000 */
.L_x_31:
[----:B------:R-:W-:Y:S05]  /*1cd0*/  BSYNC.RECONVERGENT B0 ;  /* 0x0000000000007941 */ /* 0x000fea0003800200 */
.L_x_30:
        /* <DEDUP_REMOVED lines=10> */
[----:B------:R-:W-:Y:S01]  /*1d80*/  UIADD3 UR16, UPT, UPT, UR16, 0x8800, URZ ;  /* 0x0000880010107890 */ /* 0x000fe2000fffe0ff */
[----:B-1----:R-:W-:Y:S01]  /*1d90*/  SHF.L.U32 R2, R17, 0x1f, RZ ;  /* 0x0000001f11027819 */ /* 0x002fe200000006ff */
[----:B------:R-:W-:Y:S02]  /*1da0*/  UIADD3.X UR31, UPT, UPT, URZ, UR23, URZ, UP1, !UPT ;  /* 0x00000017ff1f7290 */ /* 0x000fe40008ffe4ff */
[----:B------:R-:W-:Y:S01]  /*1db0*/  UIADD3.X UR29, UPT, UPT, URZ, UR23, URZ, UP0, !UPT ;  /* 0x00000017ff1d7290 */ /* 0x000fe200087fe4ff */
[----:B------:R1:W1:Y:S01]  /*1dc0*/  SYNCS.PHASECHK.TRANS64.TRYWAIT P0, [UR8+0x98], R2 ;  /* 0x00009802ff0075a7 */ /* 0x0002620008001108 */
[----:B------:R-:W-:Y:S01]  /*1dd0*/  ULEA UR8, UR25, UR4, 0xd ;  /* 0x0000000419087291 */ /* 0x000fe2000f8e68ff */
[----:B------:R-:W-:Y:S01]  /*1de0*/  UMOV UR26, 0x0 ;  /* 0x00000000001a7882 */ /* 0x000fe20000000000 */
[----:B------:R-:W-:-:S02]  /*1df0*/  UMOV UR27, 0x10000000 ;  /* 0x10000000001b7882 */ /* 0x000fc40000000000 */
[----:B------:R-:W-:Y:S01]  /*1e00*/  UIADD3 UR8, UPT, UPT, UR8, 0x12000, URZ ;  /* 0x0001200008087890 */ /* 0x000fe2000fffe0ff */
[----:B------:R-:W-:Y:S01]  /*1e10*/  UMOV UR19, UR35 ;  /* 0x0000002300137c82 */ /* 0x000fe20008000000 */
[----:B------:R-:W-:Y:S01]  /*1e20*/  UMOV UR20, UR36 ;  /* 0x0000002400147c82 */ /* 0x000fe20008000000 */
[----:B------:R-:W-:Y:S01]  /*1e30*/  UMOV UR12, UR36 ;  /* 0x00000024000c7c82 */ /* 0x000fe20008000000 */
[----:B------:R-:W-:Y:S01]  /*1e40*/  UMOV UR9, UR17 ;  /* 0x0000001100097c82 */ /* 0x000fe20008000000 */
[----:B------:R-:W-:Y:S01]  /*1e50*/  UMOV UR10, UR18 ;  /* 0x00000012000a7c82 */ /* 0x000fe20008000000 */
[----:B------:R1:W-:Y:S01]  /*1e60*/  UTMALDG.3D [UR16], [UR30], desc[UR26] ;  /* 0x00001a101e0075b4 */ /* 0x0003e20008011000 */
[----:B------:R-:W-:Y:S01]  /*1e70*/  UIADD3 UR24, UPT, UPT, UR24, 0x1, URZ ;  /* 0x0000000118187890 */ /* 0x000fe2000fffe0ff */
[----:B------:R-:W-:-:S03]  /*1e80*/  UMOV UR25, UR6 ;  /* 0x0000000600197c82 */ /* 0x000fc60008000000 */
[----:B------:R-:W-:Y:S01]  /*1e90*/  UISETP.NE.AND UP0, UPT, UR24, UR21, UPT ;  /* 0x000000151800728c */ /* 0x000fe2000bf05270 */
[----:B------:R1:W-:Y:S08]  /*1ea0*/  UTMALDG.3D [UR8], [UR28], desc[UR26] ;  /* 0x00001a081c0075b4 */ /* 0x0003f00008011000 */
[----:B------:R-:W-:Y:S05]  /*1eb0*/  BRA.U UP0, `(.L_x_32) ;  /* 0xfffffffd005c7547 */ /* 0x000fea000b83ffff */
.L_x_27:
[C---:B-1----:R-:W-:Y:S01]  /*1ec0*/  LEA R2, R16.reuse, UR4, 0x3 ;  /* 0x0000000410027c11 */ /* 0x042fe2000f8e18ff */
[----:B------:R-:W-:Y:S01]  /*1ed0*/  NOP ;  /* 0x0000000000007918 */ /* 0x000fe20000000000 */
[----:B--2---:R-:W-:Y:S02]  /*1ee0*/  SHF.L.U32 R3, R13, 0x1f, RZ ;  /* 0x0000001f0d037819 */ /* 0x004fe400000006ff */
[----:B------:R-:W-:Y:S02]  /*1ef0*/  LEA R4, R16, UR4, 0x4 ;  /* 0x0000000410047c11 */ /* 0x000fe4000f8e20ff */
[----:B------:R-:W1:Y:S02]  /*1f00*/  SYNCS.PHASECHK.TRANS64.TRYWAIT P0, [R2+URZ+0x180], R3 ;  /* 0x00018003020075a7 */ /* 0x000e6400080011ff */
[----:B-1----:R-:W-:Y:S05]  /*1f10*/  @!P0 BRA `(.L_x_33) ;  /* 0x0000007800608947 */ /* 0x002fea0003800000 */
.L_x_150:
[----:B------:R-:W2:Y:S01]  /*1f20*/  LDS.128 R4, [R4+0x210] ;  /* 0x0002100004047984 */ /* 0x000ea20000000c00 */
[----:B---3--:R-:W-:Y:S01]  /*1f30*/  ISETP.GE.AND P0, PT, R40, 0x1, PT ;  /* 0x000000012800780c */ /* 0x008fe20003f06270 */
[----:B-1----:R-:W-:Y:S01]  /*1f40*/  VIADD R2, R2, 0x190 ;  /* 0x0000019002027836 */ /* 0x002fe20000000000 */
[----:B------:R-:W-:Y:S01]  /*1f50*/  @!PT LDS RZ, [RZ] ;  /* 0x00000000fffff984 */ /* 0x000fe20000000800 */
[----:B------:R-:W-:Y:S01]  /*1f60*/  @!PT LDS RZ, [RZ] ;  /* 0x00000000fffff984 */ /* 0x000fe20000000800 */
[----:B------:R-:W-:Y:S01]  /*1f70*/  @!PT LDS RZ, [RZ] ;  /* 0x00000000fffff984 */ /* 0x000fe20000000800 */
[----:B------:R-:W-:Y:S01]  /*1f80*/  @!PT LDS RZ, [RZ] ;  /* 0x00000000fffff984 */ /* 0x000fe20000000800 */
[----:B------:R1:W-:Y:S06]  /*1f90*/  MEMBAR.ALL.CTA ;  /* 0x0000000000007992 */ /* 0x0003ec0000008000 */
[----:B-1----:R-:W1:Y:S01]  /*1fa0*/  FENCE.VIEW.ASYNC.S ;  /* 0x00000000000073c6 */ /* 0x002e620000000000 */
[----:B------:R-:W-:-:S04]  /*1fb0*/  PRMT R2, RZ, 0x654, R2 ;  /* 0x00000654ff027816 */ /* 0x000fc80000000002 */
[----:B-1----:R1:W-:Y:S01]  /*1fc0*/  SYNCS.ARRIVE.TRANS64.RED.A1T0 RZ, [R2+URZ], RZ ;  /* 0x000000ff02ff79a7 */ /* 0x0023e200081004ff */
[----:B--2---:R-:W-:-:S13]  /*1fd0*/  LOP3.LUT P2, RZ, R6, 0x1, RZ, 0xc0, !PT ;  /* 0x0000000106ff7812 */ /* 0x004fda000784c0ff */
[----:B------:R-:W-:Y:S01]  /*1fe0*/  @P2 SHF.R.U32.HI R3, RZ, 0x10, R5 ;  /* 0x00000010ff032819 */ /* 0x000fe20000011605 */
[----:B------:R-:W-:Y:S01]  /*1ff0*/  VOTEU.ANY UP0, P2 ;  /* 0x0000000000ff7886 */ /* 0x000fe20001000100 */
[----:B------:R-:W-:Y:S02]  /*2000*/  @P2 MOV R10, R4 ;  /* 0x00000004000a2202 */ /* 0x000fe40000000f00 */
[----:B------:R-:W-:Y:S02]  /*2010*/  @P2 R2UR.BROADCAST UR8, R3 ;  /* 0x00000000030822ca */ /* 0x000fe400008e0000 */
[----:B------:R-:W-:-:S11]  /*2020*/  @P2 LOP3.LUT R9, R5, 0xffff, RZ, 0xc0, !PT ;  /* 0x0000ffff05092812 */ /* 0x000fd600078ec0ff */
[----:B------:R-:W-:Y:S01]  /*2030*/  @UP0 UMOV UR36, UR8 ;  /* 0x0000000800240c82 */ /* 0x000fe20008000000 */
[----:B-1----:R-:W-:Y:S05]  /*2040*/  @!P0 BRA `(.L_x_34) ;  /* 0x0000000000b88947 */ /* 0x002fea0003800000 */
[----:B------:R-:W4:Y:S01]  /*2050*/  LDC.64 R4, c[0x0][0xb18] ;  /* 0x0002c600ff047b82 */ /* 0x000f220000000a00 */
[----:B------:R-:W-:-:S07]  /*2060*/  ISETP.NE.AND P3, PT, R40, 0x1, PT ;  /* 0x000000012800780c */ /* 0x000fce0003f65270 */
[----:B------:R-:W1:Y:S08]  /*2070*/  LDC.64 R6, c[0x0][0xb10] ;  /* 0x0002c400ff067b82 */ /* 0x000e700000000a00 */
[----:B------:R-:W2:Y:S08]  /*2080*/  LDC R14, c[0x0][0xb20] ;  /* 0x0002c800ff0e7b82 */ /* 0x000eb00000000800 */
[----:B------:R-:W3:Y:S01]  /*2090*/  LDC R15, c[0x0][0xb0c] ;  /* 0x0002c300ff0f7b82 */ /* 0x000ee20000000800 */
[----:B----4-:R-:W-:Y:S01]  /*20a0*/  IMAD.HI.U32 R19, R0, R5, RZ ;  /* 0x0000000500137227 */ /* 0x010fe200078e00ff */
[----:B------:R-:W-:-:S03]  /*20b0*/  ISETP.NE.AND P0, PT, R4, 0x1, PT ;  /* 0x000000010400780c */ /* 0x000fc60003f05270 */
[----:B------:R-:W-:-:S03]  /*20c0*/  IMAD.HI.U32 R5, R9, R5, RZ ;  /* 0x0000000509057227 */ /* 0x000fc600078e00ff */
[----:B------:R-:W4:Y:S01]  /*20d0*/  LDC.64 R2, c[0x0][0xb28] ;  /* 0x0002ca00ff027b82 */ /* 0x000f220000000a00 */
[----:B-1----:R-:W-:-:S04]  /*20e0*/  IMAD.HI.U32 R20, R8, R6, RZ ;  /* 0x0000000608147227 */ /* 0x002fc800078e00ff */
[----:B------:R-:W-:Y:S01]  /*20f0*/  IMAD.HI.U32 R21, R10, R6, RZ ;  /* 0x000000060a157227 */ /* 0x000fe200078e00ff */
[----:B------:R-:W-:Y:S02]  /*2100*/  SHF.R.U32.HI R20, RZ, R7, R20 ;  /* 0x00000007ff147219 */ /* 0x000fe40000011614 */
[-C--:B--2---:R-:W-:Y:S02]  /*2110*/  SHF.R.U32.HI R19, RZ, R14.reuse, R19 ;  /* 0x0000000eff137219 */ /* 0x084fe40000011613 */
[----:B------:R-:W-:Y:S02]  /*2120*/  SHF.R.U32.HI R5, RZ, R14, R5 ;  /* 0x0000000eff057219 */ /* 0x000fe40000011605 */
[----:B------:R-:W-:Y:S02]  /*2130*/  SEL R19, R0, R19, !P0 ;  /* 0x0000001300137207 */ /* 0x000fe40004000000 */
[----:B------:R-:W-:Y:S02]  /*2140*/  SHF.R.U32.HI R21, RZ, R7, R21 ;  /* 0x00000007ff157219 */ /* 0x000fe40000011615 */
[----:B---3--:R-:W-:-:S02]  /*2150*/  ISETP.NE.AND P1, PT, R15, 0x1, PT ;  /* 0x000000010f00780c */ /* 0x008fc40003f25270 */
[----:B------:R-:W-:Y:S02]  /*2160*/  SEL R5, R9, R5, !P0 ;  /* 0x0000000509057207 */ /* 0x000fe40004000000 */
[----:B------:R-:W-:Y:S02]  /*2170*/  SEL R20, R8, R20, !P1 ;  /* 0x0000001408147207 */ /* 0x000fe40004800000 */
[----:B------:R-:W-:Y:S01]  /*2180*/  SEL R21, R10, R21, !P1 ;  /* 0x000000150a157207 */ /* 0x000fe20004800000 */
[----:B----4-:R-:W-:-:S04]  /*2190*/  IMAD.HI.U32 R18, R19, R2, RZ ;  /* 0x0000000213127227 */ /* 0x010fc800078e00ff */
        /* <DEDUP_REMOVED lines=10> */
[----:B------:R-:W-:-:S04]  /*2240*/  @!P0 IMAD.HI.U32 R7, R21, R2, RZ ;  /* 0x0000000215078227 */ /* 0x000fc800078e00ff */
[----:B------:R-:W-:Y:S01]  /*2250*/  IMAD.MOV R2, RZ, RZ, -R6 ;  /* 0x000000ffff027224 */ /* 0x000fe200078e0a06 */
[----:B------:R-:W-:Y:S02]  /*2260*/  @!P0 SHF.R.U32.HI R3, RZ, R3, R7 ;  /* 0x00000003ff038219 */ /* 0x000fe40000011607 */
[----:B------:R-:W-:Y:S01]  /*2270*/  IADD3 R7, PT, PT, -R5, RZ, RZ ;  /* 0x000000ff05077210 */ /* 0x000fe20007ffe1ff */
[----:B------:R-:W-:Y:S01]  /*2280*/  IMAD R2, R40, R2, R5 ;  /* 0x0000000228027224 */ /* 0x000fe200078e0205 */
        /* <DEDUP_REMOVED lines=10> */
.L_x_34:
[----:B------:R-:W1:Y:S02]  /*2330*/  LDCU UR8, c[0x0][0xb30] ;  /* 0x00016600ff0877ac */ /* 0x000e640008000800 */
[----:B-1----:R-:W-:-:S09]  /*2340*/  UISETP.NE.AND UP0, UPT, UR8, 0x1, UPT ;  /* 0x000000010800788c */ /* 0x002fd2000bf05270 */
[----:B------:R-:W-:Y:S05]  /*2350*/  BRA.U UP0, `(.L_x_35) ;  /* 0x0000000100407547 */ /* 0x000fea000b800000 */
[----:B------:R-:W1:Y:S08]  /*2360*/  LDC.64 R4, c[0x0][0xb10] ;  /* 0x0002c400ff047b82 */ /* 0x000e700000000a00 */
[----:B------:R-:W2:Y:S08]  /*2370*/  LDC.64 R2, c[0x0][0xb18] ;  /* 0x0002c600ff027b82 */ /* 0x000eb00000000a00 */
[----:B------:R-:W3:Y:S08]  /*2380*/  LDC R6, c[0x0][0xb20] ;  /* 0x0002c800ff067b82 */ /* 0x000ef00000000800 */
[----:B------:R-:W4:Y:S01]  /*2390*/  LDC R7, c[0x0][0xb0c] ;  /* 0x0002c300ff077b82 */ /* 0x000f220000000800 */
[----:B-1----:R-:W-:-:S05]  /*23a0*/  IMAD.HI.U32 R4, R10, R4, RZ ;  /* 0x000000040a047227 */ /* 0x002fca00078e00ff */
[----:B------:R-:W-:Y:S01]  /*23b0*/  SHF.R.U32.HI R4, RZ, R5, R4 ;  /* 0x00000005ff047219 */ /* 0x000fe20000011604 */
[----:B--2---:R-:W-:Y:S01]  /*23c0*/  IMAD.HI.U32 R3, R9, R3, RZ ;  /* 0x0000000309037227 */ /* 0x004fe200078e00ff */
[----:B------:R-:W-:-:S04]  /*23d0*/  ISETP.NE.AND P0, PT, R2, 0x1, PT ;  /* 0x000000010200780c */ /* 0x000fc80003f05270 */
[----:B---3--:R-:W-:-:S04]  /*23e0*/  SHF.R.U32.HI R3, RZ, R6, R3 ;  /* 0x00000006ff037219 */ /* 0x008fc80000011603 */
[----:B------:R-:W-:Y:S02]  /*23f0*/  SEL R3, R9, R3, !P0 ;  /* 0x0000000309037207 */ /* 0x000fe40004000000 */
[----:B----4-:R-:W-:-:S04]  /*2400*/  ISETP.NE.AND P1, PT, R7, 0x1, PT ;  /* 0x000000010700780c */ /* 0x010fc80003f25270 */
[----:B------:R-:W-:-:S05]  /*2410*/  SEL R4, R10, R4, !P1 ;  /* 0x000000040a047207 */ /* 0x000fca0004800000 */
[----:B------:R-:W-:Y:S02]  /*2420*/  IMAD.IADD R5, R3, 0x1, -R4 ;  /* 0x0000000103057824 */ /* 0x000fe400078e0a04 */
[----:B------:R-:W-:Y:S02]  /*2430*/  IMAD.IADD R3, R4, 0x1, -R3 ;  /* 0x0000000104037824 */ /* 0x000fe400078e0a03 */
[----:B------:R-:W-:Y:S02]  /*2440*/  IMAD R10, R5, R7, R10 ;  /* 0x00000007050a7224 */ /* 0x000fe400078e020a */
[----:B------:R-:W-:-:S07]  /*2450*/  IMAD R9, R3, R2, R9 ;  /* 0x0000000203097224 */ /* 0x000fce00078e0209 */
.L_x_35:
[----:B------:R-:W-:Y:S01]  /*2460*/  VIADD R16, R16, 0x1 ;  /* 0x0000000110107836 */ /* 0x000fe20000000000 */
[----:B------:R-:W-:Y:S01]  /*2470*/  PLOP3.LUT P1, PT, PT, PT, PT, 0x80, 0x8 ;  /* 0x000000000008781c */ /* 0x000fe20003f2f070 */
[----:B------:R-:W-:Y:S02]  /*2480*/  IMAD.IADD R15, R10, 0x1, R87 ;  /* 0x000000010a0f7824 */ /* 0x000fe400078e0257 */
[----:B------:R-:W-:Y:S01]  /*2490*/  IMAD.IADD R14, R9, 0x1, R86 ;  /* 0x00000001090e7824 */ /* 0x000fe200078e0256 */
[----:B------:R-:W-:-:S04]  /*24a0*/  ISETP.NE.AND P0, PT, R16, 0x2, PT ;  /* 0x000000021000780c */ /* 0x000fc80003f05270 */
[----:B------:R-:W-:Y:S02]  /*24b0*/  SEL R2, RZ, 0x1, P0 ;  /* 0x00000001ff027807 */ /* 0x000fe40000000000 */
[----:B------:R-:W-:Y:S02]  /*24c0*/  SEL R16, R16, RZ, P0 ;  /* 0x000000ff10107207 */ /* 0x000fe40000000000 */
[----:B------:R-:W-:Y:S01]  /*24d0*/  LOP3.LUT R13, R13, R2, RZ, 0x3c, !PT ;  /* 0x000000020d0d7212 */ /* 0x000fe200078e3cff */
[----:B------:R-:W-:Y:S06]  /*24e0*/  @P2 BRA `(.L_x_36) ;  /* 0xfffffff000982947 */ /* 0x000fec000383ffff */
[----:B------:R-:W-:Y:S01]  /*24f0*/  UIADD3 UR4, UPT, UPT, UR4, 0x98, URZ ;  /* 0x0000009804047890 */ /* 0x000fe2000fffe0ff */
[----:B------:R-:W-:-:S03]  /*2500*/  SHF.L.U32 R2, R17, 0x1f, RZ ;  /* 0x0000001f11027819 */ /* 0x000fc600000006ff */
[----:B------:R-:W-:-:S09]  /*2510*/  ULEA UR5, UR6, UR4, 0x3 ;  /* 0x0000000406057291 */ /* 0x000fd2000f8e18ff */
[----:B------:R-:W1:Y:S02]  /*2520*/  SYNCS.PHASECHK.TRANS64.TRYWAIT P0, [UR5], R2 ;  /* 0x00000002ff0075a7 */ /* 0x000e640008001105 */
[----:B-1----:R-:W-:Y:S05]  /*2530*/  @!P0 BRA `(.L_x_37) ;  /* 0x0000007000ec8947 */ /* 0x002fea0003800000 */
.L_x_152:
[----:B------:R-:W-:-:S04]  /*2540*/  UIADD3 UR6, UPT, UPT, UR6, 0x1, URZ ;  /* 0x0000000106067890 */ /* 0x000fc8000fffe0ff */
[----:B------:R-:W-:-:S04]  /*2550*/  UISETP.NE.AND UP0, UPT, UR6, 0x13, UPT ;  /* 0x000000130600788c */ /* 0x000fc8000bf05270 */
[----:B------:R-:W-:Y:S02]  /*2560*/  USEL UR7, URZ, 0x1, UP0 ;  /* 0x00000001ff077887 */ /* 0x000fe40008000000 */
[----:B------:R-:W-:-:S04]  /*2570*/  USEL UR6, UR6, URZ, UP0 ;  /* 0x000000ff06067287 */ /* 0x000fc80008000000 */
[----:B------:R-:W-:Y:S01]  /*2580*/  ULEA UR5, UR6, UR4, 0x3 ;  /* 0x0000000406057291 */ /* 0x000fe2000f8e18ff */
[----:B-1----:R-:W-:-:S04]  /*2590*/  LOP3.LUT R2, R17, UR7, RZ, 0x3c, !PT ;  /* 0x0000000711027c12 */ /* 0x002fc8000f8e3cff */
[----:B------:R-:W-:-:S04]  /*25a0*/  SHF.L.U32 R3, R2, 0x1f, RZ ;  /* 0x0000001f02037819 */ /* 0x000fc800000006ff */
[----:B------:R-:W1:Y:S02]  /*25b0*/  SYNCS.PHASECHK.TRANS64.TRYWAIT P0, [UR5], R3 ;  /* 0x00000003ff0075a7 */ /* 0x000e640008001105 */
[----:B-1----:R-:W-:Y:S05]  /*25c0*/  @!P0 BRA `(.L_x_38) ;  /* 0x0000007000e08947 */ /* 0x002fea0003800000 */
.L_x_154:
[----:B------:R-:W-:-:S04]  /*25d0*/  UIADD3 UR6, UPT, UPT, UR6, 0x1, URZ ;  /* 0x0000000106067890 */ /* 0x000fc8000fffe0ff */
[----:B------:R-:W-:-:S04]  /*25e0*/  UISETP.NE.AND UP0, UPT, UR6, 0x13, UPT ;  /* 0x000000130600788c */ /* 0x000fc8000bf05270 */
[----:B------:R-:W-:Y:S02]  /*25f0*/  USEL UR7, URZ, 0x1, UP0 ;  /* 0x00000001ff077887 */ /* 0x000fe40008000000 */
[----:B------:R-:W-:-:S04]  /*2600*/  USEL UR6, UR6, URZ, UP0 ;  /* 0x000000ff06067287 */ /* 0x000fc80008000000 */
[----:B------:R-:W-:Y:S01]  /*2610*/  ULEA UR5, UR6, UR4, 0x3 ;  /* 0x0000000406057291 */ /* 0x000fe2000f8e18ff */
[----:B------:R-:W-:-:S04]  /*2620*/  LOP3.LUT R2, R2, UR7, RZ, 0x3c, !PT ;  /* 0x0000000702027c12 */ /* 0x000fc8000f8e3cff */
[----:B-1----:R-:W-:-:S04]  /*2630*/  SHF.L.U32 R3, R2, 0x1f, RZ ;  /* 0x0000001f02037819 */ /* 0x002fc800000006ff */
[----:B------:R-:W1:Y:S02]  /*2640*/  SYNCS.PHASECHK.TRANS64.TRYWAIT P0, [UR5], R3 ;  /* 0x00000003ff0075a7 */ /* 0x000e640008001105 */
[----:B-1----:R-:W-:Y:S05]  /*2650*/  @!P0 BRA `(.L_x_39) ;  /* 0x0000007000d48947 */ /* 0x002fea0003800000 */
.L_x_156:
        /* <DEDUP_REMOVED lines=9> */
.L_x_158:
        /* <DEDUP_REMOVED lines=9> */
.L_x_160:
        /* <DEDUP_REMOVED lines=9> */
.L_x_162:
        /* <DEDUP_REMOVED lines=9> */
.L_x_164:
        /* <DEDUP_REMOVED lines=9> */
.L_x_166:
        /* <DEDUP_REMOVED lines=9> */
.L_x_168:
        /* <DEDUP_REMOVED lines=9> */
.L_x_170:
        /* <DEDUP_REMOVED lines=9> */
.L_x_172:
        /* <DEDUP_REMOVED lines=9> */
.L_x_174:
        /* <DEDUP_REMOVED lines=9> */
.L_x_176:
        /* <DEDUP_REMOVED lines=9> */
.L_x_178:
        /* <DEDUP_REMOVED lines=9> */
.L_x_180:
        /* <DEDUP_REMOVED lines=9> */
.L_x_182:
        /* <DEDUP_REMOVED lines=9> */
.L_x_184:
        /* <DEDUP_REMOVED lines=9> */
.L_x_186:
[----:B------:R-:W-:-:S04]  /*2ed0*/  UIADD3 UR6, UPT, UPT, UR6, 0x1, URZ ;  /* 0x0000000106067890 */ /* 0x000fc8000fffe0ff */
[----:B------:R-:W-:-:S04]  /*2ee0*/  UISETP.NE.AND UP0, UPT, UR6, 0x13, UPT ;  /* 0x000000130600788c */ /* 0x000fc8000bf05270 */
[----:B------:R-:W-:Y:S02]  /*2ef0*/  USEL UR5, URZ, 0x1, UP0 ;  /* 0x00000001ff057887 */ /* 0x000fe40008000000 */
[----:B------:R-:W-:-:S04]  /*2f00*/  USEL UR6, UR6, URZ, UP0 ;  /* 0x000000ff06067287 */ /* 0x000fc80008000000 */
[----:B------:R-:W-:Y:S01]  /*2f10*/  ULEA UR6, UR6, UR4, 0x3 ;  /* 0x0000000406067291 */ /* 0x000fe2000f8e18ff */
[----:B------:R-:W-:-:S04]  /*2f20*/  LOP3.LUT R2, R2, UR5, RZ, 0x3c, !PT ;  /* 0x0000000502027c12 */ /* 0x000fc8000f8e3cff */
[----:B------:R-:W-:Y:S01]  /*2f30*/  SHF.L.U32 R2, R2, 0x1f, RZ ;  /* 0x0000001f02027819 */ /* 0x000fe200000006ff */
[----:B-1--4-:R-:W-:-:S07]  /*2f40*/  IMAD.U32 R0, RZ, RZ, UR6 ;  /* 0x00000006ff007e24 */ /* 0x012fce000f8e00ff */
.L_x_55:
[----:B-1----:R1:W2:Y:S02]  /*2f50*/  SYNCS.PHASECHK.TRANS64.TRYWAIT P0, [R0+URZ], R2 ;  /* 0x00000002000075a7 */ /* 0x0022a400080011ff */
[----:B--2---:R-:W-:Y:S05]  /*2f60*/  @!P0 NANOSLEEP.SYNCS 0x989680 ;  /* 0x009896800000895d */ /* 0x004fea0003900000 */
[----:B------:R-:W2:Y:S02]  /*2f70*/  @!P0 SYNCS.PHASECHK.TRANS64 P0, [R0+URZ], R2 ;  /* 0x00000002000085a7 */ /* 0x000ea400080010ff */
[----:B--2---:R-:W-:Y:S05]  /*2f80*/  @P0 EXIT ;  /* 0x000000000000094d */ /* 0x004fea0003800000 */
[----:B------:R-:W-:Y:S05]  /*2f90*/  BRA `(.L_x_55) ;  /* 0xfffffffc00ec7947 */ /* 0x000fea000383ffff */
.L_x_18:
[----:B------:R-:W-:-:S04]  /*2fa0*/  UISETP.NE.AND UP1, UPT, UR37, URZ, UPT ;  /* 0x000000ff2500728c */ /* 0x000fc8000bf25270 */
[----:B------:R-:W-:-:S09]  /*2fb0*/  UISETP.NE.OR UP1, UPT, UR8, 0x1, UP1 ;  /* 0x000000010800788c */ /* 0x000fd20008f25670 */
[----:B------:R-:W-:Y:S05]  /*2fc0*/  BRA.U UP1, `(.L_x_56) ;  /* 0x0000000501487547 */ /* 0x000fea000b800000 */
[----:B------:R-:W-:Y:S01]  /*2fd0*/  ISETP.NE.AND P2, PT, R2, RZ, PT ;  /* 0x000000ff0200720c */ /* 0x000fe20003f45270 */
[----:B------:R-:W-:Y:S01]  /*2fe0*/  IMAD.MOV.U32 R12, RZ, RZ, 0x1 ;  /* 0x00000001ff0c7424 */ /* 0x000fe200078e00ff */
[----:B------:R-:W-:Y:S02]  /*2ff0*/  CS2R R10, SRZ ;  /* 0x00000000000a7805 */ /* 0x000fe4000001ff00 */
[----:B------:R-:W-:Y:S01]  /*3000*/  CS2R R8, SRZ ;  /* 0x0000000000087805 */ /* 0x000fe2000001ff00 */
[----:B------:R-:W-:Y:S01]  /*3010*/  UMOV UR4, 0x400 ;  /* 0x0000040000047882 */ /* 0x000fe20000000000 */
[----:B------:R-:W-:Y:S01]  /*3020*/  UMOV UR6, URZ ;  /* 0x000000ff00067c82 */ /* 0x000fe20008000000 */
[----:B------:R-:W-:-:S12]  /*3030*/  ULEA UR37, UR37, UR4, 0x18 ;  /* 0x0000000425257291 */ /* 0x000fd8000f8ec0ff */
.L_x_60:
[----:B------:R-:W-:Y:S02]  /*3040*/  LEA R0, R8, UR37, 0x3 ;  /* 0x0000002508007c11 */ /* 0x000fe4000f8e18ff */
[----:B------:R-:W-:-:S03]  /*3050*/  SHF.L.U32 R4, R9, 0x1f, RZ ;  /* 0x0000001f09047819 */ /* 0x000fc600000006ff */
[----:B------:R-:W-:Y:S01]  /*3060*/  VIADD R5, R0, 0x1f0 ;  /* 0x000001f000057836 */ /* 0x000fe20000000000 */
[----:B------:R-:W1:Y:S02]  /*3070*/  SYNCS.PHASECHK.TRANS64.TRYWAIT P0, [R0+URZ+0x1e0], R4 ;  /* 0x0001e004000075a7 */ /* 0x000e6400080011ff */
[----:B-1----:R-:W-:Y:S05]  /*3080*/  @!P0 BRA `(.L_x_57) ;  /* 0x0000006c00c88947 */ /* 0x002fea0003800000 */
.L_x_187:
[----:B------:R-:W-:Y:S01]  /*3090*/  ULEA UR5, UR6, UR37, 0x3 ;  /* 0x0000002506057291 */ /* 0x000fe2000f8e18ff */
[----:B-1----:R-:W-:Y:S01]  /*30a0*/  PRMT R0, RZ, 0x654, R5 ;  /* 0x00000654ff007816 */ /* 0x002fe20000000005 */
[----:B------:R-:W-:Y:S01]  /*30b0*/  @!P2 IMAD.MOV.U32 R4, RZ, RZ, 0x10 ;  /* 0x00000010ff04a424 */ /* 0x000fe200078e00ff */
[----:B------:R-:W-:Y:S01]  /*30c0*/  SHF.L.U32 R5, R12, 0x1f, RZ ;  /* 0x0000001f0c057819 */ /* 0x000fe200000006ff */
[----:B------:R-:W-:Y:S01]  /*30d0*/  UIADD3 UR4, UPT, UPT, UR5, 0x180, URZ ;  /* 0x0000018005047890 */ /* 0x000fe2000fffe0ff */
[----:B------:R1:W-:Y:S05]  /*30e0*/  SYNCS.ARRIVE.TRANS64.RED.A1T0 RZ, [R0+URZ], RZ ;  /* 0x000000ff00ff79a7 */ /* 0x0003ea00081004ff */
[----:B------:R-:W-:Y:S01]  /*30f0*/  IMAD.U32 R6, RZ, RZ, UR4 ;  /* 0x00000004ff067e24 */ /* 0x000fe2000f8e00ff */
[----:B------:R-:W2:Y:S04]  /*3100*/  SYNCS.PHASECHK.TRANS64.TRYWAIT P0, [UR5+0x190], R5 ;  /* 0x00019005ff0075a7 */ /* 0x000ea80008001105 */
[----:B------:R-:W-:Y:S01]  /*3110*/  PRMT R6, R2, 0x654, R6 ;  /* 0x0000065402067816 */ /* 0x000fe20000000006 */
[----:B-12---:R-:W-:Y:S06]  /*3120*/  @!P0 BRA `(.L_x_58) ;  /* 0x0000006c00b48947 */ /* 0x006fec0003800000 */
.L_x_189:
[----:B------:R-:W-:Y:S01]  /*3130*/  ULEA UR4, UR6, UR37, 0x4 ;  /* 0x0000002506047291 */ /* 0x000fe2000f8e20ff */
[----:B------:R-:W-:Y:S01]  /*3140*/  SEL R3, R6, R3, !P2 ;  /* 0x0000000306037207 */ /* 0x000fe20005000000 */
[----:B------:R-:W-:Y:S01]  /*3150*/  UIADD3 UR5, UPT, UPT, UR5, 0x180, URZ ;  /* 0x0000018005057890 */ /* 0x000fe2000fffe0ff */
[----:B-1----:R-:W-:Y:S01]  /*3160*/  LEA R0, R11, UR37, 0x3 ;  /* 0x000000250b007c11 */ /* 0x002fe2000f8e18ff */
[----:B------:R-:W-:Y:S01]  /*3170*/  UIADD3 UR4, UPT, UPT, UR4, 0x210, URZ ;  /* 0x0000021004047890 */ /* 0x000fe2000fffe0ff */
[----:B------:R1:W-:Y:S01]  /*3180*/  @!P2 SYNCS.ARRIVE.TRANS64.RED RZ, [R3+URZ], R4 ;  /* 0x0000000403ffa9a7 */ /* 0x0003e200080004ff */
[----:B------:R-:W-:Y:S01]  /*3190*/  UIADD3 UR6, UPT, UPT, UR6, 0x1, URZ ;  /* 0x0000000106067890 */ /* 0x000fe2000fffe0ff */
[----:B------:R-:W-:-:S03]  /*31a0*/  VIADD R8, R8, 0x1 ;  /* 0x0000000108087836 */ /* 0x000fc60000000000 */
[----:B------:R-:W-:Y:S02]  /*31b0*/  UISETP.NE.AND UP0, UPT, UR6, 0x2, UPT ;  /* 0x000000020600788c */ /* 0x000fe4000bf05270 */
[----:B------:R-:W-:Y:S01]  /*31c0*/  ISETP.NE.AND P0, PT, R8, 0x2, PT ;  /* 0x000000020800780c */ /* 0x000fe20003f05270 */
[----:B------:R-:W-:Y:S06]  /*31d0*/  UGETNEXTWORKID.BROADCAST [UR4], [UR5] ;  /* 0x00000000040073ca */ /* 0x000fec0008000100 */
[----:B------:R-:W-:Y:S02]  /*31e0*/  USEL UR4, URZ, 0x1, UP0 ;  /* 0x00000001ff047887 */ /* 0x000fe40008000000 */
[----:B------:R-:W-:-:S04]  /*31f0*/  USEL UR6, UR6, URZ, UP0 ;  /* 0x000000ff06067287 */ /* 0x000fc80008000000 */
[----:B------:R-:W-:Y:S02]  /*3200*/  LOP3.LUT R12, R12, UR4, RZ, 0x3c, !PT ;  /* 0x000000040c0c7c12 */ /* 0x000fe4000f8e3cff */
[----:B-1----:R-:W-:-:S04]  /*3210*/  SHF.L.U32 R4, R10, 0x1f, RZ ;  /* 0x0000001f0a047819 */ /* 0x002fc800000006ff */
[----:B------:R-:W1:Y:S02]  /*3220*/  SYNCS.PHASECHK.TRANS64.TRYWAIT P1, [R0+URZ+0x180], R4 ;  /* 0x00018004000075a7 */ /* 0x000e6400080211ff */
[----:B-1----:R-:W-:Y:S05]  /*3230*/  @!P1 BRA `(.L_x_59) ;  /* 0x0000006c00889947 */ /* 0x002fea0003800000 */
.L_x_190:
[C---:B-1----:R-:W-:Y:S01]  /*3240*/  LEA R4, R11.reuse, UR37, 0x4 ;  /* 0x000000250b047c11 */ /* 0x042fe2000f8e20ff */
[----:B------:R-:W-:Y:S01]  /*3250*/  VIADD R0, R0, 0x190 ;  /* 0x0000019000007836 */ /* 0x000fe20000000000 */
[----:B------:R-:W-:Y:S01]  /*3260*/  SEL R8, R8, RZ, P0 ;  /* 0x000000ff08087207 */ /* 0x000fe20000000000 */
[----:B------:R-:W-:-:S03]  /*3270*/  VIADD R11, R11, 0x1 ;  /* 0x000000010b0b7836 */ /* 0x000fc60000000000 */
[----:B------:R-:W1:Y:S01]  /*3280*/  LDS.128 R4, [R4+0x210] ;  /* 0x0002100004047984 */ /* 0x000e620000000c00 */
[----:B------:R-:W-:Y:S02]  /*3290*/  PRMT R0, RZ, 0x654, R0 ;  /* 0x00000654ff007816 */ /* 0x000fe40000000000 */
[C---:B------:R-:W-:Y:S01]  /*32a0*/  ISETP.NE.AND P1, PT, R11.reuse, 0x2, PT ;  /* 0x000000020b00780c */ /* 0x040fe20003f25270 */
[----:B------:R-:W-:Y:S01]  /*32b0*/  @!PT LDS RZ, [RZ] ;  /* 0x00000000fffff984 */ /* 0x000fe20000000800 */
[----:B------:R-:W-:Y:S01]  /*32c0*/  @!PT LDS RZ, [RZ] ;  /* 0x00000000fffff984 */ /* 0x000fe20000000800 */
[----:B------:R-:W-:Y:S01]  /*32d0*/  @!PT LDS RZ, [RZ] ;  /* 0x00000000fffff984 */ /* 0x000fe20000000800 */
[----:B------:R-:W-:Y:S01]  /*32e0*/  @!PT LDS RZ, [RZ] ;  /* 0x00000000fffff984 */ /* 0x000fe20000000800 */
[----:B------:R2:W-:Y:S06]  /*32f0*/  MEMBAR.ALL.CTA ;  /* 0x0000000000007992 */ /* 0x0005ec0000008000 */
[----:B--2---:R-:W2:Y:S01]  /*3300*/  FENCE.VIEW.ASYNC.S ;  /* 0x00000000000073c6 */ /* 0x004ea20000000000 */
[----:B------:R-:W-:Y:S01]  /*3310*/  SEL R11, R11, RZ, P1 ;  /* 0x000000ff0b0b7207 */ /* 0x000fe20000800000 */
[----:B--2---:R2:W-:Y:S01]  /*3320*/  SYNCS.ARRIVE.TRANS64.RED.A1T0 RZ, [R0+URZ], RZ ;  /* 0x000000ff00ff79a7 */ /* 0x0045e200081004ff */
[----:B-1----:R-:W-:-:S02]  /*3330*/  LOP3.LUT P3, RZ, R6, 0x1, RZ, 0xc0, !PT ;  /* 0x0000000106ff7812 */ /* 0x002fc4000786c0ff */
[----:B------:R-:W-:-:S04]  /*3340*/  SEL R4, RZ, 0x1, P1 ;  /* 0x00000001ff047807 */ /* 0x000fc80000800000 */
[----:B------:R-:W-:Y:S02]  /*3350*/  LOP3.LUT R10, R10, R4, RZ, 0x3c, !PT ;  /* 0x000000040a0a7212 */ /* 0x000fe400078e3cff */
[----:B--2---:R-:W-:-:S04]  /*3360*/  SEL R0, RZ, 0x1, P0 ;  /* 0x00000001ff007807 */ /* 0x004fc80000000000 */
[----:B------:R-:W-:Y:S01]  /*3370*/  LOP3.LUT R9, R9, R0, RZ, 0x3c, !PT ;  /* 0x0000000009097212 */ /* 0x000fe200078e3cff */
[----:B------:R-:W-:Y:S06]  /*3380*/  @P3 BRA `(.L_x_60) ;  /* 0xfffffffc002c3947 */ /* 0x000fec000383ffff */
[----:B------:R-:W-:Y:S01]  /*3390*/  ULEA UR5, UR6, UR37, 0x3 ;  /* 0x0000002506057291 */ /* 0x000fe2000f8e18ff */
[----:B------:R-:W-:-:S08]  /*33a0*/  SHF.L.U32 R2, R12, 0x1f, RZ ;  /* 0x0000001f0c027819 */ /* 0x000fd000000006ff */
[----:B------:R-:W1:Y:S02]  /*33b0*/  SYNCS.PHASECHK.TRANS64 P0, [UR5+0x190], R2 ;  /* 0x00019002ff0075a7 */ /* 0x000e640008001005 */
[----:B-1----:R-:W-:Y:S05]  /*33c0*/  @P0 BRA `(.L_x_61) ;  /* 0x0000000000080947 */ /* 0x002fea0003800000 */
[----:B------:R-:W1:Y:S02]  /*33d0*/  SYNCS.PHASECHK.TRANS64.TRYWAIT P0, [UR5+0x190], R2 ;  /* 0x00019002ff0075a7 */ /* 0x000e640008001105 */
[----:B-1----:R-:W-:Y:S05]  /*33e0*/  @!P0 BRA `(.L_x_62) ;  /* 0x0000006c00308947 */ /* 0x002fea0003800000 */
.L_x_61:
[----:B------:R-:W-:-:S04]  /*33f0*/  UIADD3 UR4, UPT, UPT, UR6, 0x1, URZ ;  /* 0x0000000106047890 */ /* 0x000fc8000fffe0ff */
[----:B------:R-:W-:-:S04]  /*3400*/  UISETP.NE.AND UP0, UPT, UR4, 0x2, UPT ;  /* 0x000000020400788c */ /* 0x000fc8000bf05270 */
[----:B------:R-:W-:Y:S02]  /*3410*/  USEL UR7, URZ, 0x1, UP0 ;  /* 0x00000001ff077887 */ /* 0x000fe40008000000 */
[----:B------:R-:W-:-:S04]  /*3420*/  USEL UR4, UR4, URZ, UP0 ;  /* 0x000000ff04047287 */ /* 0x000fc80008000000 */
[----:B------:R-:W-:Y:S01]  /*3430*/  ULEA UR4, UR4, UR37, 0x3 ;  /* 0x0000002504047291 */ /* 0x000fe2000f8e18ff */
[----:B-1----:R-:W-:-:S04]  /*3440*/  LOP3.LUT R2, R12, UR7, RZ, 0x3c, !PT ;  /* 0x000000070c027c12 */ /* 0x002fc8000f8e3cff */
[----:B------:R-:W-:-:S04]  /*3450*/  SHF.L.U32 R0, R2, 0x1f, RZ ;  /* 0x0000001f02007819 */ /* 0x000fc800000006ff */
[----:B------:R-:W1:Y:S02]  /*3460*/  SYNCS.PHASECHK.TRANS64 P0, [UR4+0x190], R0 ;  /* 0x00019000ff0075a7 */ /* 0x000e640008001004 */
[----:B-1----:R-:W-:Y:S05]  /*3470*/  @P0 EXIT ;  /* 0x000000000000094d */ /* 0x002fea0003800000 */
[----:B------:R-:W-:Y:S02]  /*3480*/  SHF.L.U32 R2, R2, 0x1f, RZ ;  /* 0x0000001f02027819 */ /* 0x000fe400000006ff */
[----:B------:R-:W-:-:S07]  /*3490*/  MOV R0, UR4 ;  /* 0x0000000400007c02 */ /* 0x000fce0008000f00 */
.L_x_63:
[----:B-1----:R1:W2:Y:S02]  /*34a0*/  SYNCS.PHASECHK.TRANS64.TRYWAIT P0, [R0+URZ+0x190], R2 ;  /* 0x00019002000075a7 */ /* 0x0022a400080011ff */
[----:B--2---:R-:W-:Y:S05]  /*34b0*/  @!P0 NANOSLEEP.SYNCS 0x989680 ;  /* 0x009896800000895d */ /* 0x004fea0003900000 */
[----:B------:R-:W2:Y:S02]  /*34c0*/  @!P0 SYNCS.PHASECHK.TRANS64 P0, [R0+URZ+0x190], R2 ;  /* 0x00019002000085a7 */ /* 0x000ea400080010ff */
[----:B--2---:R-:W-:Y:S05]  /*34d0*/  @P0 EXIT ;  /* 0x000000000000094d */ /* 0x004fea0003800000 */
[----:B------:R-:W-:Y:S05]  /*34e0*/  BRA `(.L_x_63) ;  /* 0xfffffffc00ec7947 */ /* 0x000fea000383ffff */
.L_x_56:
[----:B------:R-:W-:-:S09]  /*34f0*/  UISETP.NE.AND UP1, UPT, UR8, URZ, UPT ;  /* 0x000000ff0800728c */ /* 0x000fd2000bf25270 */
[----:B------:R-:W-:Y:S05]  /*3500*/  BRA.U UP1, `(.L_x_64) ;  /* 0x0000000d01787547 */ /* 0x000fea000b800000 */
[----:B------:R-:W-:Y:S01]  /*3510*/  UMOV UR4, 0x40 ;  /* 0x0000004000047882 */ /* 0x000fe20000000000 */
[----:B------:R-:W-:Y:S01]  /*3520*/  NOP ;  /* 0x0000000000007918 */ /* 0x000fe20000000000 */
[----:B------:R-:W-:Y:S01]  /*3530*/  ULEA UR4, UR37, UR4, 0x18 ;  /* 0x0000000425047291 */ /* 0x000fe2000f8ec0ff */
[----:B------:R-:W-:Y:S02]  /*3540*/  UMOV UR5, 0x400 ;  /* 0x0000040000057882 */ /* 0x000fe40000000000 */
[----:B------:R-:W-:-:S06]  /*3550*/  ULEA UR37, UR37, UR5, 0x18 ;  /* 0x0000000525257291 */ /* 0x000fcc000f8ec0ff */
[----:B------:R-:W1:Y:S02]  /*3560*/  LDS.U8 R0, [UR4+0x1c] ;  /* 0x00001c04ff007984 */ /* 0x000e640008000000 */
[----:B-1----:R-:W-:-:S13]  /*3570*/  ISETP.NE.AND P0, PT, R0, RZ, PT ;  /* 0x000000ff0000720c */ /* 0x002fda0003f05270 */
[----:B------:R-:W-:Y:S05]  /*3580*/  @P0 BRA `(.L_x_65) ;  /* 0x0000000000580947 */ /* 0x000fea0003800000 */
[----:B------:R-:W-:-:S13]  /*3590*/  ELECT P0, URZ, PT ;  /* 0x0000000000ff782f */ /* 0x000fda0003800000 */
[----:B------:R-:W-:Y:S05]  /*35a0*/  @!P0 BRA `(.L_x_66) ;  /* 0x0000000000608947 */ /* 0x000fea0003800000 */
[----:B------:R-:W-:Y:S01]  /*35b0*/  UMOV UR5, 0x10 ;  /* 0x0000001000057882 */ /* 0x000fe20000000000 */
[----:B------:R-:W-:Y:S01]  /*35c0*/  HFMA2 R0, -RZ, RZ, 0, 5.9604644775390625e-08 ;  /* 0x00000001ff007431 */ /* 0x000fe200000001ff */
[----:B------:R-:W-:-:S03]  /*35d0*/  MOV R2, 0xffff ;  /* 0x0000ffff00027802 */ /* 0x000fc60000000f00 */
[----:B------:R-:W-:Y:S04]  /*35e0*/  DEPBAR.LE SB1, 0x36 ;  /* 0x00009d800000791a */ /* 0x000fe80000000000 */
[----:B------:R-:W1:Y:S02]  /*35f0*/  UTCATOMSWS.FIND_AND_SET.ALIGN UP0, UR5, UR5 ;  /* 0x00000005000575e3 */ /* 0x000e640008000800 */
[----:B-1----:R-:W-:Y:S01]  /*3600*/  MOV R3, UR5 ;  /* 0x0000000500037c02 */ /* 0x002fe20008000f00 */
[----:B------:R-:W-:Y:S06]  /*3610*/  BRA.U UP0, `(.L_x_67) ;  /* 0x0000000100187547 */ /* 0x000fec000b800000 */
.L_x_68:
[----:B------:R-:W-:Y:S05]  /*3620*/  NANOSLEEP 0x64 ;  /* 0x000000640000795d */ /* 0x000fea0003800000 */
[----:B------:R-:W-:-:S05]  /*3630*/  UMOV UR5, 0x10 ;  /* 0x0000001000057882 */ /* 0x000fca0000000000 */
[----:B------:R-:W-:Y:S04]  /*3640*/  DEPBAR.LE SB1, 0x36 ;  /* 0x00009d800000791a */ /* 0x000fe80000000000 */
[----:B------:R-:W1:Y:S02]  /*3650*/  UTCATOMSWS.FIND_AND_SET.ALIGN UP0, UR5, UR5 ;  /* 0x00000005000575e3 */ /* 0x000e640008000800 */
[----:B-1----:R-:W-:Y:S01]  /*3660*/  MOV R3, UR5 ;  /* 0x0000000500037c02 */ /* 0x002fe20008000f00 */
[----:B------:R-:W-:Y:S05]  /*3670*/  BRA.U !UP0, `(.L_x_68) ;  /* 0xfffffffd08e87547 */ /* 0x000fea000b83ffff */
.L_x_67:
[-C--:B------:R-:W-:Y:S02]  /*3680*/  SHF.L.U32 R2, R2, R3.reuse, RZ ;  /* 0x0000000302027219 */ /* 0x080fe400000006ff */
[----:B------:R-:W-:Y:S01]  /*3690*/  SHF.L.U32 R0, R0, R3, RZ ;  /* 0x0000000300007219 */ /* 0x000fe200000006ff */
[----:B------:R-:W-:Y:S02]  /*36a0*/  IMAD.SHL.U32 R3, R3, 0x20, RZ ;  /* 0x0000002003037824 */ /* 0x000fe400078e00ff */
[----:B------:R1:W-:Y:S04]  /*36b0*/  ATOMS.OR RZ, [UR4+0x14], R2 ;  /* 0x00001402ffff798c */ /* 0x0003e8000b000004 */
[----:B------:R1:W-:Y:S04]  /*36c0*/  ATOMS.OR RZ, [UR4+0x18], R0 ;  /* 0x00001800ffff798c */ /* 0x0003e8000b000004 */
[----:B------:R1:W-:Y:S01]  /*36d0*/  STS [UR37+0x230], R3 ;  /* 0x00023003ff007988 */ /* 0x0003e20008000825 */
[----:B------:R-:W-:Y:S05]  /*36e0*/  BRA `(.L_x_66) ;  /* 0x0000000000107947 */ /* 0x000fea0003800000 */
.L_x_65:
[----:B------:R-:W-:Y:S02]  /*36f0*/  MOV R0, 0xffffffff ;  /* 0xffffffff00007802 */ /* 0x000fe40000000f00 */
[----:B------:R-:W-:-:S03]  /*3700*/  MOV R2, 0x3730 ;  /* 0x0000373000027802 */ /* 0x000fc60000000f00 */
[----:B------:R1:W-:Y:S04]  /*3710*/  STS [UR37+0x230], R0 ;  /* 0x00023000ff007988 */ /* 0x0003e80008000825 */
[----:B-1-3-5:R-:W-:Y:S05]  /*3720*/  CALL.REL.NOINC `($__internal_1_$__cuda_sm10x_tcgen05_guardrail_trap_phase_invalid_during_alloc) ;  /* 0x0000007000787944 */ /* 0x02afea0003c00000 */
.L_x_66:
[----:B------:R-:W-:Y:S05]  /*3730*/  WARPSYNC.ALL ;  /* 0x0000000000007948 */ /* 0x000fea0003800000 */
[----:B------:R-:W2:Y:S01]  /*3740*/  S2UR UR6, SR_CgaCtaId ;  /* 0x00000000000679c3 */ /* 0x000ea20000008800 */
[----:B------:R-:W-:Y:S01]  /*3750*/  UMOV UR4, 0x400 ;  /* 0x0000040000047882 */ /* 0x000fe20000000000 */
[----:B------:R-:W-:-:S06]  /*3760*/  NOP ;  /* 0x0000000000007918 */ /* 0x000fcc0000000000 */
[----:B------:R-:W-:Y:S06]  /*3770*/  BAR.ARV 0x6, 0xa0 ;  /* 0x0182800000007b1d */ /* 0x000fec0000002000 */
[----:B------:R-:W4:Y:S01]  /*3780*/  LDCU UR7, c[0x0][0x38c] ;  /* 0x00007180ff0777ac */ /* 0x000f220008000800 */
[----:B------:R-:W-:Y:S01]  /*3790*/  IMAD.MOV.U32 R11, RZ, RZ, 0x1 ;  /* 0x00000001ff0b7424 */ /* 0x000fe200078e00ff */
[----:B------:R-:W-:Y:S01]  /*37a0*/  CS2R R8, SRZ ;  /* 0x0000000000087805 */ /* 0x000fe2000001ff00 */
[----:B------:R-:W-:Y:S01]  /*37b0*/  IMAD.MOV.U32 R10, RZ, RZ, RZ ;  /* 0x000000ffff0a7224 */ /* 0x000fe200078e00ff */
[----:B------:R-:W-:Y:S01]  /*37c0*/  UMOV UR18, URZ ;  /* 0x000000ff00127c82 */ /* 0x000fe20008000000 */
[----:B------:R-:W-:Y:S01]  /*37d0*/  UMOV UR17, URZ ;  /* 0x000000ff00117c82 */ /* 0x000fe20008000000 */
[----:B------:R-:W-:Y:S01]  /*37e0*/  UMOV UR20, 0x0 ;  /* 0x0000000000147882 */ /* 0x000fe20000000000 */
[----:B------:R-:W-:Y:S01]  /*37f0*/  UMOV UR21, 0x4400490 ;  /* 0x0440049000157882 */ /* 0x000fe20000000000 */
[----:B--2---:R-:W-:Y:S01]  /*3800*/  ULEA UR6, UR6, UR4, 0x18 ;  /* 0x0000000406067291 */ /* 0x004fe2000f8ec0ff */
[----:B------:R-:W2:Y:S03]  /*3810*/  LDCU UR4, c[0x0][0x38c] ;  /* 0x00007180ff0477ac */ /* 0x000ea60008000800 */
[----:B------:R-:W-:-:S02]  /*3820*/  UIADD3 UR11, UPT, UPT, UR6, 0x8800, URZ ;  /* 0x00008800060b7890 */ /* 0x000fc4000fffe0ff */
[----:B----4-:R-:W-:-:S03]  /*3830*/  UIADD3 UR7, UPT, UPT, UR7, 0xf, URZ ;  /* 0x0000000f07077890 */ /* 0x010fc6000fffe0ff */
[----:B-1----:R-:W1:Y:S01]  /*3840*/  LDS R0, [UR6+0x230] ;  /* 0x00023006ff007984 */ /* 0x002e620008000800 */
[----:B------:R-:W-:Y:S02]  /*3850*/  UIADD3 UR12, UPT, UPT, UR6, 0x12000, URZ ;  /* 0x00012000060c7890 */ /* 0x000fe4000fffe0ff */
[----:B------:R-:W-:Y:S02]  /*3860*/  USHF.R.S32.HI UR5, URZ, 0x1f, UR7 ;  /* 0x0000001fff057899 */ /* 0x000fe40008011407 */
[----:B------:R-:W-:Y:S02]  /*3870*/  USHF.R.U32.HI UR11, URZ, 0x4, UR11 ;  /* 0x00000004ff0b7899 */ /* 0x000fe4000801160b */
[----:B------:R-:W-:Y:S02]  /*3880*/  ULEA.HI UR5, UR5, UR7, URZ, 0x4 ;  /* 0x0000000705057291 */ /* 0x000fe4000f8f20ff */
[----:B------:R-:W-:Y:S02]  /*3890*/  USHF.R.U32.HI UR12, URZ, 0x4, UR12 ;  /* 0x00000004ff0c7899 */ /* 0x000fe4000801160c */
[----:B------:R-:W-:-:S02]  /*38a0*/  USHF.R.S32.HI UR5, URZ, 0x4, UR5 ;  /* 0x00000004ff057899 */ /* 0x000fc40008011405 */
[----:B------:R-:W-:Y:S02]  /*38b0*/  ULOP3.LUT UR11, UR11, 0x3fff, URZ, 0xc0, !UPT ;  /* 0x00003fff0b0b7892 */ /* 0x000fe4000f8ec0ff */
[----:B------:R-:W-:Y:S02]  /*38c0*/  UISETP.LT.AND UP0, UPT, UR5, 0x1, UPT ;  /* 0x000000010500788c */ /* 0x000fe4000bf01270 */
[----:B------:R-:W-:Y:S02]  /*38d0*/  ULOP3.LUT UR12, UR12, 0x3fff, URZ, 0xc0, !UPT ;  /* 0x00003fff0c0c7892 */ /* 0x000fe4000f8ec0ff */
[----:B------:R-:W-:Y:S02]  /*38e0*/  USEL UR10, UR5, 0x1, !UP0 ;  /* 0x00000001050a7887 */ /* 0x000fe4000c000000 */
[----:B------:R-:W-:Y:S02]  /*38f0*/  ULOP3.LUT UR11, UR11, 0x10000, URZ, 0xfc, !UPT ;  /* 0x000100000b0b7892 */ /* 0x000fe4000f8efcff */
[----:B------:R-:W-:-:S02]  /*3900*/  ULOP3.LUT UR12, UR12, 0x10000, URZ, 0xfc, !UPT ;  /* 0x000100000c0c7892 */ /* 0x000fc4000f8efcff */
[----:B------:R-:W-:Y:S02]  /*3910*/  UIADD3 UR10, UPT, UPT, -UR10, URZ, URZ ;  /* 0x000000ff0a0a7290 */ /* 0x000fe4000fffe1ff */
[----:B--2---:R-:W-:Y:S01]  /*3920*/  UISETP.GE.AND UP3, UPT, UR4, 0x1, UPT ;  /* 0x000000010400788c */ /* 0x004fe2000bf66270 */
[----:B-1----:R-:W-:-:S15]  /*3930*/  R2UR UR19, R0 ;  /* 0x00000000001372ca */ /* 0x002fde00000e0000 */
.L_x_75:
[----:B------:R-:W-:Y:S02]  /*3940*/  LEA R0, R10, UR6, 0x3 ;  /* 0x000000060a007c11 */ /* 0x000fe4000f8e18ff */
[----:B------:R-:W-:Y:S02]  /*3950*/  SHF.L.U32 R2, R9, 0x1f, RZ ;  /* 0x0000001f09027819 */ /* 0x000fe400000006ff */
[----:B------:R-:W-:Y:S01]  /*3960*/  PLOP3.LUT P0, PT, PT, PT, UP3, 0x80, 0x8 ;  /* 0x000000000008781c */ /* 0x000fe20003f0f038 */
[----:B------:R-:W-:Y:S01]  /*3970*/  VIADD R3, R0, 0x190 ;  /* 0x0000019000037836 */ /* 0x000fe20000000000 */
[----:B-1----:R-:W1:Y:S02]  /*3980*/  SYNCS.PHASECHK.TRANS64.TRYWAIT P1, [R0+URZ+0x180], R2 ;  /* 0x00018002000075a7 */ /* 0x002e6400080211ff */
[----:B-1--4-:R-:W-:Y:S09]  /*3990*/  @!P1 BRA `(.L_x_69) ;  /* 0x0000006400dc9947 */ /* 0x012ff20003800000 */
.L_x_192:
[----:B------:R-:W-:Y:S01]  /*39a0*/  LEA R4, R10, UR6, 0x4 ;  /* 0x000000060a047c11 */ /* 0x000fe2000f8e20ff */
[----:B------:R-:W-:Y:S01]  /*39b0*/  @UP3 ULEA UR4, UR17, UR6, 0x3 ;  /* 0x0000000611043291 */ /* 0x000fe2000f8e18ff */
[----:B------:R-:W-:Y:S01]  /*39c0*/  PLOP3.LUT P2, PT, PT, PT, PT, 0x80, 0x8 ;  /* 0x000000000008781c */ /* 0x000fe20003f4f070 */
[----:B------:R-:W-:Y:S01]  /*39d0*/  ULEA UR9, UR18, UR6, 0x3 ;  /* 0x0000000612097291 */ /* 0x000fe2000f8e18ff */
[----:B------:R-:W-:Y:S02]  /*39e0*/  PRMT R3, RZ, 0x654, R3 ;  /* 0x00000654ff037816 */ /* 0x000fe40000000003 */
[----:B------:R-:W2:Y:S01]  /*39f0*/  LDS.128 R4, [R4+0x210] ;  /* 0x0002100004047984 */ /* 0x000ea20000000c00 */
[----:B-1----:R-:W-:Y:S02]  /*3a00*/  @P0 SHF.L.U32 R2, R8, 0x1f, RZ ;  /* 0x0000001f08020819 */ /* 0x002fe400000006ff */
[----:B------:R-:W-:Y:S01]  /*3a10*/  SHF.L.U32 R0, R11, 0x1f, RZ ;  /* 0x0000001f0b007819 */ /* 0x000fe200000006ff */
[----:B------:R-:W-:Y:S01]  /*3a20*/  @!PT LDS RZ, [RZ] ;  /* 0x00000000fffff984 */ /* 0x000fe20000000800 */
[----:B------:R-:W-:Y:S01]  /*3a30*/  @!PT LDS RZ, [RZ] ;  /* 0x00000000fffff984 */ /* 0x000fe20000000800 */
[----:B------:R-:W-:Y:S01]  /*3a40*/  @!PT LDS RZ, [RZ] ;  /* 0x00000000fffff984 */ /* 0x000fe20000000800 */
[----:B------:R-:W-:Y:S01]  /*3a50*/  @!PT LDS RZ, [RZ] ;  /* 0x00000000fffff984 */ /* 0x000fe20000000800 */
[----:B------:R1:W-:Y:S06]  /*3a60*/  MEMBAR.ALL.CTA ;  /* 0x0000000000007992 */ /* 0x0003ec0000008000 */
[----:B-1----:R-:W1:Y:S02]  /*3a70*/  FENCE.VIEW.ASYNC.S ;  /* 0x00000000000073c6 */ /* 0x002e640000000000 */
[----:B-1----:R1:W-:Y:S01]  /*3a80*/  SYNCS.ARRIVE.TRANS64.RED.A1T0 RZ, [R3+URZ], RZ ;  /* 0x000000ff03ff79a7 */ /* 0x0023e200081004ff */
[----:B------:R1:W4:Y:S01]  /*3a90*/  @P0 SYNCS.PHASECHK.TRANS64.TRYWAIT P2, [UR4], R2 ;  /* 0x00000002ff0005a7 */ /* 0x0003220008041104 */
[----:B--2---:R-:W-:Y:S01]  /*3aa0*/  LOP3.LUT P1, RZ, R6, 0x1, RZ, 0xc0, !PT ;  /* 0x0000000106ff7812 */ /* 0x004fe2000782c0ff */
[----:B------:R-:W2:Y:S02]  /*3ab0*/  SYNCS.PHASECHK.TRANS64.TRYWAIT P0, [UR9+0x1c0], R0 ;  /* 0x0001c000ff0075a7 */ /* 0x000ea40008001109 */
[----:B-12-4-:R-:W-:Y:S10]  /*3ac0*/  @!P0 BRA `(.L_x_70) ;  /* 0x0000006400a48947 */ /* 0x016ff40003800000 */
.L_x_194:
[----:B------:R-:W-:Y:S01]  /*3ad0*/  IADD3 R10, PT, PT, R10, 0x1, RZ ;  /* 0x000000010a0a7810 */ /* 0x000fe20007ffe0ff */
[----:B------:R-:W-:Y:S06]  /*3ae0*/  BRA.U !UP3, `(.L_x_71) ;  /* 0x000000010ba07547 */ /* 0x000fec000b800000 */
[----:B------:R-:W-:Y:S02]  /*3af0*/  ULEA.HI UR8, UR18, UR18, URZ, 0x1 ;  /* 0x0000001212087291 */ /* 0x000fe4000f8f08ff */
[----:B------:R-:W-:Y:S02]  /*3b00*/  UPLOP3.LUT UP4, UPT, UPT, UPT, UPT, 0x40, 0x4 ;  /* 0x000000000004789c */ /* 0x000fe40003f8e870 */
[----:B------:R-:W-:Y:S02]  /*3b10*/  USHF.L.U32 UR4, UR8, 0x7, URZ ;  /* 0x0000000708047899 */ /* 0x000fe400080006ff */
[----:B------:R-:W-:Y:S02]  /*3b20*/  ULOP3.LUT UR8, UR8, 0xffe, URZ, 0xc0, !UPT ;  /* 0x00000ffe08087892 */ /* 0x000fe4000f8ec0ff */
[----:B------:R-:W-:Y:S02]  /*3b30*/  ULOP3.LUT UR4, UR4, 0xffffff00, URZ, 0xc0, !UPT ;  /* 0xffffff0004047892 */ /* 0x000fe4000f8ec0ff */
[----:B------:R-:W-:-:S02]  /*3b40*/  UIADD3 UR8, UPT, UPT, -UR8, UR18, URZ ;  /* 0x0000001208087290 */ /* 0x000fc4000fffe1ff */
[----:B------:R-:W-:Y:S01]  /*3b50*/  UIADD3 UR4, UPT, UPT, UR19, UR4, URZ ;  /* 0x0000000413047290 */ /* 0x000fe2000fffe0ff */
[----:B------:R-:W-:Y:S01]  /*3b60*/  UMOV UR16, UR10 ;  /* 0x0000000a00107c82 */ /* 0x000fe20008000000 */
[----:B------:R-:W-:Y:S02]  /*3b70*/  UMOV UR15, UR5 ;  /* 0x00000005000f7c82 */ /* 0x000fe40008000000 */
[----:B------:R-:W-:Y:S01]  /*3b80*/  ULEA UR8, UR8, UR4, 0x14 ;  /* 0x0000000408087291 */ /* 0x000fe2000f8ea0ff */
[----:B------:R-:W-:-:S11]  /*3b90*/  UMOV UR14, UR17 ;  /* 0x00000011000e7c82 */ /* 0x000fd60008000000 */
.L_x_74:
[----:B------:R-:W-:Y:S02]  /*3ba0*/  UIADD3 UR16, UPT, UPT, UR16, 0x1, URZ ;  /* 0x0000000110107890 */ /* 0x000fe4000fffe0ff */
[----:B--2---:R-:W-:Y:S02]  /*3bb0*/  ULEA UR7, UR14, UR6, 0x3 ;  /* 0x000000060e077291 */ /* 0x004fe4000f8e18ff */
[----:B------:R-:W-:Y:S01]  /*3bc0*/  UISETP.NE.AND UP0, UPT, UR16, URZ, UPT ;  /* 0x000000ff1000728c */ /* 0x000fe2000bf05270 */
[----:B----4-:R-:W-:Y:S10]  /*3bd0*/  @P2 BRA `(.L_x_72) ;  /* 0x00000000000c2947 */ /* 0x010ff40003800000 */
[----:B-1----:R-:W-:Y:S04]  /*3be0*/  SHF.L.U32 R2, R8, 0x1f, RZ ;  /* 0x0000001f08027819 */ /* 0x002fe800000006ff */
[----:B------:R-:W1:Y:S02]  /*3bf0*/  SYNCS.PHASECHK.TRANS64.TRYWAIT P0, [UR7], R2 ;  /* 0x00000002ff0075a7 */ /* 0x000e640008001107 */
[----:B-1----:R-:W-:Y:S05]  /*3c00*/  @!P0 BRA `(.L_x_73) ;  /* 0x00000064006c8947 */ /* 0x002fea0003800000 */
.L_x_72:
[----:B------:R-:W-:Y:S01]  /*3c10*/  UISETP.NE.AND UP1, UPT, UR15, 0x1, UPT ;  /* 0x000000010f00788c */ /* 0x000fe2000bf25270 */
[----:B------:R-:W-:Y:S01]  /*3c20*/  PLOP3.LUT P2, PT, PT, PT, PT, 0x80, 0x8 ;  /* 0x000000000008781c */ /* 0x000fe20003f4f070 */
[----:B------:R-:W-:Y:S02]  /*3c30*/  UIADD3 UR17, UPT, UPT, UR14, 0x1, URZ ;  /* 0x000000010e117890 */ /* 0x000fe4000fffe0ff */
[----:B------:R-:W-:Y:S02]  /*3c40*/  ULEA UR22, UR14, UR12, 0x9 ;  /* 0x0000000c0e167291 */ /* 0x000fe4000f8e48ff */
[----:B------:R-:W-:Y:S01]  /*3c50*/  UISETP.NE.AND UP2, UPT, UR17, 0x13, UPT ;  /* 0x000000131100788c */ /* 0x000fe2000bf45270 */
[----:B------:R-:W-:Y:S01]  /*3c60*/  PLOP3.LUT P0, PT, PT, PT, UP1, 0x80, 0x8 ;  /* 0x000000000008781c */ /* 0x000fe20003f0f018 */
[----:B------:R-:W-:Y:S02]  /*3c70*/  ULEA UR24, UR14, UR11, 0x7 ;  /* 0x0000000b0e187291 */ /* 0x000fe4000f8e38ff */
[----:B------:R-:W-:Y:S02]  /*3c80*/  USEL UR13, URZ, 0x1, UP2 ;  /* 0x00000001ff0d7887 */ /* 0x000fe40009000000 */
[----:B------:R-:W-:Y:S02]  /*3c90*/  USEL UR17, UR17, URZ, UP2 ;  /* 0x000000ff11117287 */ /* 0x000fe40009000000 */
[----:B------:R-:W-:Y:S02]  /*3ca0*/  UIADD3 UR7, UPT, UPT, UR7, 0x98, URZ ;  /* 0x0000009807077890 */ /* 0x000fe4000fffe0ff */
[----:B------:R-:W-:Y:S01]  /*3cb0*/  @UP1 ULEA UR4, UR17, UR6, 0x3 ;  /* 0x0000000611041291 */ /* 0x000fe2000f8e18ff */
[----:B------:R-:W-:Y:S01]  /*3cc0*/  LOP3.LUT R8, R8, UR13, RZ, 0x3c, !PT ;  /* 0x0000000d08087c12 */ /* 0x000fe2000f8e3cff */
[----:B------:R-:W-:Y:S01]  /*3cd0*/  UMOV UR23, 0xc0004010 ;  /* 0xc000401000177882 */ /* 0x000fe20000000000 */
[----:B------:R-:W-:Y:S01]  /*3ce0*/  UMOV UR25, 0xc0004010 ;  /* 0xc000401000197882 */ /* 0x000fe20000000000 */
[----:B------:R-:W-:Y:S01]  /*3cf0*/  UIADD3 UR15, UPT, UPT, UR15, -0x1, URZ ;  /* 0xffffffff0f0f7890 */ /* 0x000fe2000fffe0ff */
[----:B-1----:R-:W-:Y:S01]  /*3d00*/  @P0 SHF.L.U32 R0, R8, 0x1f, RZ ;  /* 0x0000001f08000819 */ /* 0x002fe200000006ff */
[----:B------:R-:W-:Y:S03]  /*3d10*/  UMOV UR14, UR17 ;  /* 0x00000011000e7c82 */ /* 0x000fe60008000000 */
[----:B------:R2:W4:Y:S01]  /*3d20*/  @P0 SYNCS.PHASECHK.TRANS64.TRYWAIT P2, [UR4], R0 ;  /* 0x00000000ff0005a7 */ /* 0x0005220008041104 */
[----:B------:R2:W-:Y:S01]  /*3d30*/  UTCHMMA gdesc[UR24], gdesc[UR22], tmem[UR8], tmem[UR20], idesc[UR21], UP4 ;  /* 0x00ff1416180075ea */ /* 0x0005e2000a000008 */
[----:B------:R-:W-:Y:S01]  /*3d40*/  UPLOP3.LUT UP4, UPT, UPT, UPT, UPT, 0x80, 0x8 ;  /* 0x000000000008789c */ /* 0x000fe20003f8f070 */
[----:B------:R2:W-:Y:S01]  /*3d50*/  UTCBAR [UR7], URZ ;  /* 0x000000ff070073e9 */ /* 0x0005e200080000ff */
[----:B------:R-:W-:Y:S09]  /*3d60*/  BRA.U UP0, `(.L_x_74) ;  /* 0xfffffffd008c7547 */ /* 0x000ff2000b83ffff */
.L_x_71:
[----:B------:R-:W-:Y:S01]  /*3d70*/  UIADD3 UR18, UPT, UPT, UR18, 0x1, URZ ;  /* 0x0000000112127890 */ /* 0x000fe2000fffe0ff */
[C---:B------:R-:W-:Y:S01]  /*3d80*/  ISETP.NE.AND P0, PT, R10.reuse, 0x2, PT ;  /* 0x000000020a00780c */ /* 0x040fe20003f05270 */
[----:B------:R-:W-:Y:S02]  /*3d90*/  UIADD3 UR9, UPT, UPT, UR9, 0x1a0, URZ ;  /* 0x000001a009097890 */ /* 0x000fe4000fffe0ff */
[----:B------:R-:W-:Y:S01]  /*3da0*/  UISETP.NE.AND UP0, UPT, UR18, 0x4, UPT ;  /* 0x000000041200788c */ /* 0x000fe2000bf05270 */
[----:B-12---:R-:W-:Y:S02]  /*3db0*/  SEL R0, RZ, 0x1, P0 ;  /* 0x00000001ff007807 */ /* 0x006fe40000000000 */
[----:B------:R-:W-:Y:S01]  /*3dc0*/  SEL R10, R10, RZ, P0 ;  /* 0x000000ff0a0a7207 */ /* 0x000fe20000000000 */
[----:B------:R-:W-:Y:S01]  /*3dd0*/  USEL UR4, URZ, 0x1, UP0 ;  /* 0x00000001ff047887 */ /* 0x000fe20008000000 */
[----:B------:R-:W-:Y:S01]  /*3de0*/  LOP3.LUT R9, R9, R0, RZ, 0x3c, !PT ;  /* 0x0000000009097212 */ /* 0x000fe200078e3cff */
[----:B------:R-:W-:Y:S01]  /*3df0*/  USEL UR18, UR18, URZ, UP0 ;  /* 0x000000ff12127287 */ /* 0x000fe20008000000 */
[----:B------:R1:W-:Y:S03]  /*3e00*/  UTCBAR [UR9], URZ ;  /* 0x000000ff090073e9 */ /* 0x0003e600080000ff */
[----:B------:R-:W-:Y:S01]  /*3e10*/  LOP3.LUT R11, R11, UR4, RZ, 0x3c, !PT ;  /* 0x000000040b0b7c12 */ /* 0x000fe2000f8e3cff */
[----:B------:R-:W-:Y:S07]  /*3e20*/  @P1 BRA `(.L_x_75) ;  /* 0xfffffff800c41947 */ /* 0x000fee000383ffff */
[----:B------:R-:W2:Y:S01]  /*3e30*/  S2UR UR4, SR_CgaCtaId ;  /* 0x00000000000479c3 */ /* 0x000ea20000008800 */
[----:B------:R-:W-:Y:S01]  /*3e40*/  ELECT P0, URZ, PT ;  /* 0x0000000000ff782f */ /* 0x000fe20003800000 */
[----:B------:R-:W-:Y:S01]  /*3e50*/  IMAD.MOV.U32 R0, RZ, RZ, 0x1 ;  /* 0x00000001ff007424 */ /* 0x000fe200078e00ff */
[----:B------:R-:W-:Y:S01]  /*3e60*/  UIADD3 UR6, UPT, UPT, UR6, 0x1c0, URZ ;  /* 0x000001c006067890 */ /* 0x000fe2000fffe0ff */
[----:B------:R-:W-:Y:S01]  /*3e70*/  SHF.L.U32 R2, R11, 0x1f, RZ ;  /* 0x0000001f0b027819 */ /* 0x000fe200000006ff */
[----:B------:R-:W-:-:S03]  /*3e80*/  UMOV UR5, 0x40 ;  /* 0x0000004000057882 */ /* 0x000fc60000000000 */
[----:B------:R-:W-:Y:S01]  /*3e90*/  UVIRTCOUNT.DEALLOC.SMPOOL 0x80 ;  /* 0x000000800000784c */ /* 0x000fe20000000000 */
[----:B--2---:R-:W-:Y:S02]  /*3ea0*/  ULEA UR4, UR4, UR5, 0x18 ;  /* 0x0000000504047291 */ /* 0x004fe4000f8ec0ff */
[----:B------:R-:W-:-:S07]  /*3eb0*/  ULEA UR5, UR18, UR6, 0x3 ;  /* 0x0000000612057291 */ /* 0x000fce000f8e18ff */
[----:B------:R2:W-:Y:S02]  /*3ec0*/  @P0 STS.U8 [UR4+0x1c], R0 ;  /* 0x00001c00ff000988 */ /* 0x0005e40008000004 */
[----:B------:R-:W3:Y:S02]  /*3ed0*/  SYNCS.PHASECHK.TRANS64.TRYWAIT P0, [UR5], R2 ;  /* 0x00000002ff0075a7 */ /* 0x000ee40008001105 */
[----:B--23--:R-:W-:Y:S05]  /*3ee0*/  @!P0 BRA `(.L_x_76) ;  /* 0x0000006000cc8947 */ /* 0x00cfea0003800000 */
.L_x_197:
[----:B------:R-:W-:-:S04]  /*3ef0*/  UIADD3 UR7, UPT, UPT, UR18, 0x1, URZ ;  /* 0x0000000112077890 */ /* 0x000fc8000fffe0ff */
[----:B------:R-:W-:-:S04]  /*3f00*/  UISETP.NE.AND UP0, UPT, UR7, 0x4, UPT ;  /* 0x000000040700788c */ /* 0x000fc8000bf05270 */
[----:B------:R-:W-:Y:S02]  /*3f10*/  USEL UR8, URZ, 0x1, UP0 ;  /* 0x00000001ff087887 */ /* 0x000fe40008000000 */
[----:B------:R-:W-:-:S04]  /*3f20*/  USEL UR7, UR7, URZ, UP0 ;  /* 0x000000ff07077287 */ /* 0x000fc80008000000 */
[----:B------:R-:W-:Y:S01]  /*3f30*/  ULEA UR5, UR7, UR6, 0x3 ;  /* 0x0000000607057291 */ /* 0x000fe2000f8e18ff */
[----:B--2---:R-:W-:-:S04]  /*3f40*/  LOP3.LUT R2, R11, UR8, RZ, 0x3c, !PT ;  /* 0x000000080b027c12 */ /* 0x004fc8000f8e3cff */
[----:B------:R-:W-:-:S04]  /*3f50*/  SHF.L.U32 R3, R2, 0x1f, RZ ;  /* 0x0000001f02037819 */ /* 0x000fc800000006ff */
[----:B------:R-:W2:Y:S02]  /*3f60*/  SYNCS.PHASECHK.TRANS64.TRYWAIT P0, [UR5], R3 ;  /* 0x00000003ff0075a7 */ /* 0x000ea40008001105 */
[----:B--2---:R-:W-:Y:S05]  /*3f70*/  @!P0 BRA `(.L_x_77) ;  /* 0x0000006000c08947 */ /* 0x004fea0003800000 */
.L_x_199:
[----:B------:R-:W-:-:S04]  /*3f80*/  UIADD3 UR7, UPT, UPT, UR7, 0x1, URZ ;  /* 0x0000000107077890 */ /* 0x000fc8000fffe0ff */
[----:B------:R-:W-:-:S04]  /*3f90*/  UISETP.NE.AND UP0, UPT, UR7, 0x4, UPT ;  /* 0x000000040700788c */ /* 0x000fc8000bf05270 */
[----:B------:R-:W-:Y:S02]  /*3fa0*/  USEL UR8, URZ, 0x1, UP0 ;  /* 0x00000001ff087887 */ /* 0x000fe40008000000 */
[----:B------:R-:W-:-:S04]  /*3fb0*/  USEL UR7, UR7, URZ, UP0 ;  /* 0x000000ff07077287 */ /* 0x000fc80008000000 */
[----:B------:R-:W-:Y:S01]  /*3fc0*/  ULEA UR5, UR7, UR6, 0x3 ;  /* 0x0000000607057291 */ /* 0x000fe2000f8e18ff */
[----:B------:R-:W-:-:S04]  /*3fd0*/  LOP3.LUT R2, R2, UR8, RZ, 0x3c, !PT ;  /* 0x0000000802027c12 */ /* 0x000fc8000f8e3cff */
[----:B--2---:R-:W-:-:S04]  /*3fe0*/  SHF.L.U32 R3, R2, 0x1f, RZ ;  /* 0x0000001f02037819 */ /* 0x004fc800000006ff */
[----:B------:R-:W2:Y:S02]  /*3ff0*/  SYNCS.PHASECHK.TRANS64.TRYWAIT P0, [UR5], R3 ;  /* 0x00000003ff0075a7 */ /* 0x000ea40008001105 */
[----:B--2---:R-:W-:Y:S05]  /*4000*/  @!P0 BRA `(.L_x_78) ;  /* 0x0000006000b48947 */ /* 0x004fea0003800000 */
.L_x_201:
[----:B------:R-:W-:-:S04]  /*4010*/  UIADD3 UR7, UPT, UPT, UR7, 0x1, URZ ;  /* 0x0000000107077890 */ /* 0x000fc8000fffe0ff */
[----:B------:R-:W-:-:S04]  /*4020*/  UISETP.NE.AND UP0, UPT, UR7, 0x4, UPT ;  /* 0x000000040700788c */ /* 0x000fc8000bf05270 */
[----:B------:R-:W-:Y:S02]  /*4030*/  USEL UR5, URZ, 0x1, UP0 ;  /* 0x00000001ff057887 */ /* 0x000fe40008000000 */
[----:B------:R-:W-:-:S04]  /*4040*/  USEL UR7, UR7, URZ, UP0 ;  /* 0x000000ff07077287 */ /* 0x000fc80008000000 */
[----:B------:R-:W-:Y:S01]  /*4050*/  ULEA UR7, UR7, UR6, 0x3 ;  /* 0x0000000607077291 */ /* 0x000fe2000f8e18ff */
[----:B------:R-:W-:-:S04]  /*4060*/  LOP3.LUT R2, R2, UR5, RZ, 0x3c, !PT ;  /* 0x0000000502027c12 */ /* 0x000fc8000f8e3cff */
[----:B------:R-:W-:-:S04]  /*4070*/  SHF.L.U32 R2, R2, 0x1f, RZ ;  /* 0x0000001f02027819 */ /* 0x000fc800000006ff */
[----:B------:R-:W3:Y:S02]  /*4080*/  SYNCS.PHASECHK.TRANS64.TRYWAIT P0, [UR7], R2 ;  /* 0x00000002ff0075a7 */ /* 0x000ee40008001107 */
[----:B---3--:R-:W-:Y:S05]  /*4090*/  @!P0 BRA `(.L_x_79) ;  /* 0x0000006000a88947 */ /* 0x008fea0003800000 */
.L_x_203:
[----:B------:R-:W-:Y:S01]  /*40a0*/  NOP ;  /* 0x0000000000007918 */ /* 0x000fe20000000000 */
[----:B--2---:R-:W2:Y:S01]  /*40b0*/  LDS R0, [UR4+0x14] ;  /* 0x00001404ff007984 */ /* 0x004ea20008000800 */
[----:B------:R-:W-:Y:S01]  /*40c0*/  ULOP3.LUT UR6, UR19, 0xffff, URZ, 0xc0, !UPT ;  /* 0x0000ffff13067892 */ /* 0x000fe2000f8ec0ff */
[----:B------:R-:W-:Y:S01]  /*40d0*/  UMOV UR8, 0xffff ;  /* 0x0000ffff00087882 */ /* 0x000fe20000000000 */
[----:B------:R-:W-:Y:S02]  /*40e0*/  UMOV UR5, 0x1 ;  /* 0x0000000100057882 */ /* 0x000fe40000000000 */
[----:B------:R-:W-:-:S04]  /*40f0*/  USHF.R.U32.HI UR6, URZ, 0x5, UR6 ;  /* 0x00000005ff067899 */ /* 0x000fc80008011606 */
[----:B------:R-:W-:Y:S02]  /*4100*/  USHF.L.U32 UR8, UR8, UR6, URZ ;  /* 0x0000000608087299 */ /* 0x000fe400080006ff */
[----:B------:R-:W-:-:S04]  /*4110*/  USHF.L.U32 UR5, UR5, UR6, URZ ;  /* 0x0000000605057299 */ /* 0x000fc800080006ff */
[----:B--2---:R-:W-:-:S04]  /*4120*/  LOP3.LUT R0, R0, UR8, RZ, 0xc0, !PT ;  /* 0x0000000800007c12 */ /* 0x004fc8000f8ec0ff */
[----:B------:R-:W-:-:S13]  /*4130*/  ISETP.NE.AND P0, PT, R0, UR8, PT ;  /* 0x0000000800007c0c */ /* 0x000fda000bf05270 */
[----:B------:R-:W-:Y:S05]  /*4140*/  @P0 BRA `(.L_x_80) ;  /* 0x0000000000580947 */ /* 0x000fea0003800000 */
[----:B------:R-:W2:Y:S02]  /*4150*/  LDS R0, [UR4+0x18] ;  /* 0x00001804ff007984 */ /* 0x000ea40008000800 */
[----:B--2---:R-:W-:-:S04]  /*4160*/  LOP3.LUT R0, R0, UR5, RZ, 0xc0, !PT ;  /* 0x0000000500007c12 */ /* 0x004fc8000f8ec0ff */
[----:B------:R-:W-:-:S13]  /*4170*/  ISETP.NE.AND P0, PT, R0, UR5, PT ;  /* 0x0000000500007c0c */ /* 0x000fda000bf05270 */
[----:B------:R-:W-:Y:S05]  /*4180*/  @P0 BRA `(.L_x_81) ;  /* 0x00000000003c0947 */ /* 0x000fea0003800000 */
[----:B------:R-:W2:Y:S01]  /*4190*/  S2R R2, SR_LANEID ;  /* 0x0000000000027919 */ /* 0x000ea20000000000 */
[----:B------:R-:W-:Y:S01]  /*41a0*/  ULOP3.LUT UR8, URZ, UR8, URZ, 0x33, !UPT ;  /* 0x00000008ff087292 */ /* 0x000fe2000f8e33ff */
[----:B------:R-:W-:Y:S02]  /*41b0*/  VOTEU.ANY UR7, UPT, PT ;  /* 0x0000000000077886 */ /* 0x000fe400038e0100 */
[----:B------:R-:W-:-:S03]  /*41c0*/  UFLO.U32 UR7, UR7 ;  /* 0x00000007000772bd */ /* 0x000fc600080e0000 */
[----:B------:R-:W-:-:S04]  /*41d0*/  IMAD.U32 R0, RZ, RZ, UR8 ;  /* 0x00000008ff007e24 */ /* 0x000fc8000f8e00ff */
[----:B------:R3:W1:Y:S02]  /*41e0*/  REDUX UR6, R0 ;  /* 0x00000000000673c4 */ /* 0x0006640000000000 */
[----:B------:R1:W-:Y:S01]  /*41f0*/  UTCATOMSWS.AND URZ, UR8 ;  /* 0x0000000800ff79e3 */ /* 0x0003e20008000000 */
[----:B--2---:R-:W-:Y:S02]  /*4200*/  ISETP.EQ.U32.AND P0, PT, R2, UR7, PT ;  /* 0x0000000702007c0c */ /* 0x004fe4000bf02070 */
[----:B---3--:R-:W-:Y:S02]  /*4210*/  LOP3.LUT R0, RZ, UR5, RZ, 0x33, !PT ;  /* 0x00000005ff007c12 */ /* 0x008fe4000f8e33ff */
[----:B-1----:R-:W-:Y:S02]  /*4220*/  MOV R2, UR6 ;  /* 0x0000000600027c02 */ /* 0x002fe40008000f00 */
[----:B------:R-:W1:Y:S07]  /*4230*/  REDUX UR5, R0 ;  /* 0x00000000000573c4 */ /* 0x000e6e0000000000 */
[----:B------:R2:W-:Y:S01]  /*4240*/  @P0 ATOMS.AND RZ, [UR4+0x14], R2 ;  /* 0x00001402ffff098c */ /* 0x0005e2000a800004 */
[----:B-1----:R-:W-:-:S05]  /*4250*/  IMAD.U32 R0, RZ, RZ, UR5 ;  /* 0x00000005ff007e24 */ /* 0x002fca000f8e00ff */
[----:B------:R2:W-:Y:S01]  /*4260*/  @P0 ATOMS.AND RZ, [UR4+0x18], R0 ;  /* 0x00001800ffff098c */ /* 0x0005e2000a800004 */
[----:B------:R-:W-:Y:S05]  /*4270*/  BRA `(.L_x_82) ;  /* 0x0000000000147947 */ /* 0x000fea0003800000 */
.L_x_81:
[----:B------:R-:W-:Y:S02]  /*4280*/  MOV R2, 0x42a0 ;  /* 0x000042a000027802 */ /* 0x000fe40000000f00 */
[----:B-1--45:R-:W-:Y:S05]  /*4290*/  CALL.REL.NOINC `($__internal_0_$__cuda_sm10x_tcgen05_guardrail_trap_col_being_dealloced_not_returned_by_alloc) ;  /* 0x0000006400907944 */ /* 0x032fea0003c00000 */
[----:B------:R-:W-:Y:S05]  /*42a0*/  BRA `(.L_x_82) ;  /* 0x0000000000087947 */ /* 0x000fea0003800000 */
.L_x_80:
[----:B------:R-:W-:Y:S02]  /*42b0*/  MOV R2, 0x42d0 ;  /* 0x000042d000027802 */ /* 0x000fe40000000f00 */
[----:B-1--45:R-:W-:Y:S05]  /*42c0*/  CALL.REL.NOINC `($__internal_2_$__cuda_sm10x_tcgen05_guardrail_trap_unallocated_columns_being_dealloced) ;  /* 0x00000064009c7944 */ /* 0x032fea0003c00000 */
.L_x_82:
[----:B------:R-:W-:Y:S01]  /*42d0*/  NOP ;  /* 0x0000000000007918 */ /* 0x000fe20000000000 */
[----:B------:R-:W-:Y:S05]  /*42e0*/  EXIT ;  /* 0x000000000000794d */ /* 0x000fea0003800000 */
.L_x_64:
[----:B------:R-:W-:-:S09]  /*42f0*/  UISETP.NE.OR UP2, UPT, UR8, 0x3, !UP2 ;  /* 0x000000030800788c */ /* 0x000fd2000d745670 */
[----:B------:R-:W-:Y:S05]  /*4300*/  BRA.U UP2, `(.L_x_83) ;  /* 0x0000001102087547 */ /* 0x000fea000b800000 */
[----:B------:R-:W1:Y:S01]  /*4310*/  LDC R0, c[0x0][0xb30] ;  /* 0x0002cc00ff007b82 */ /* 0x000e620000000800 */
[----:B------:R-:W2:Y:S01]  /*4320*/  LDCU.64 UR8, c[0x0][0x888] ;  /* 0x00011100ff0877ac */ /* 0x000ea20008000a00 */
[----:B------:R-:W-:Y:S02]  /*4330*/  HFMA2 R27, -RZ, RZ, 0, 0 ;  /* 0x00000000ff1b7431 */ /* 0x000fe400000001ff */
[----:B------:R-:W-:Y:S01]  /*4340*/  IMAD.MOV.U32 R29, RZ, RZ, 0x1 ;  /* 0x00000001ff1d7424 */ /* 0x000fe200078e00ff */
[----:B------:R-:W-:Y:S01]  /*4350*/  MOV R25, 0x2000 ;  /* 0x0000200000197802 */ /* 0x000fe20000000f00 */
[----:B------:R-:W4:Y:S01]  /*4360*/  LDCU.64 UR4, c[0x0][0x890] ;  /* 0x00011200ff0477ac */ /* 0x000f220008000a00 */
[----:B------:R-:W-:Y:S01]  /*4370*/  IMAD.MOV.U32 R28, RZ, RZ, RZ ;  /* 0x000000ffff1c7224 */ /* 0x000fe200078e00ff */
[----:B------:R-:W3:Y:S01]  /*4380*/  LDC R24, c[0x0][0x370] ;  /* 0x0000dc00ff187b82 */ /* 0x000ee20000000800 */
[----:B------:R-:W-:Y:S01]  /*4390*/  UMOV UR7, 0x400 ;  /* 0x0000040000077882 */ /* 0x000fe20000000000 */
[----:B------:R-:W-:-:S02]  /*43a0*/  UPLOP3.LUT UP1, UPT, UPT, UPT, UPT, 0x40, 0x4 ;  /* 0x000000000004789c */ /* 0x000fc40003f2e870 */
[----:B------:R-:W-:-:S04]  /*43b0*/  ULEA UR7, UR37, UR7, 0x18 ;  /* 0x0000000725077291 */ /* 0x000fc8000f8ec0ff */
[----:B------:R-:W3:Y:S01]  /*43c0*/  LDC R3, c[0x0][0xb0c] ;  /* 0x0002c300ff037b82 */ /* 0x000ee20000000800 */
[----:B------:R-:W-:Y:S02]  /*43d0*/  UIADD3 UR13, UPT, UPT, UR7, 0x148, URZ ;  /* 0x00000148070d7890 */ /* 0x000fe4000fffe0ff */
[----:B--2---:R-:W-:Y:S02]  /*43e0*/  UISETP.NE.U32.AND UP2, UPT, UR8, URZ, UPT ;  /* 0x000000ff0800728c */ /* 0x004fe4000bf45070 */
[----:B------:R-:W-:Y:S02]  /*43f0*/  UIADD3 UR33, UPT, UPT, UR7, 0x130, URZ ;  /* 0x0000013007217890 */ /* 0x000fe4000fffe0ff */
[----:B----4-:R-:W-:Y:S01]  /*4400*/  UISETP.NE.U32.AND UP3, UPT, UR4, URZ, UPT ;  /* 0x000000ff0400728c */ /* 0x010fe2000bf65070 */
[----:B------:R-:W2:Y:S01]  /*4410*/  LDC R18, c[0x0][0xb20] ;  /* 0x0002c800ff127b82 */ /* 0x000ea20000000800 */
[----:B-1----:R-:W-:Y:S01]  /*4420*/  ISETP.NE.AND P1, PT, R0, 0x1, PT ;  /* 0x000000010000780c */ /* 0x002fe20003f25270 */
[----:B------:R-:W-:-:S02]  /*4430*/  UISETP.NE.AND.EX UP2, UPT, UR9, URZ, UPT, UP2 ;  /* 0x000000ff0900728c */ /* 0x000fc4000bf45320 */
[----:B------:R-:W-:Y:S02]  /*4440*/  UIADD3 UR25, UPT, UPT, UR7, 0x138, URZ ;  /* 0x0000013807197890 */ /* 0x000fe4000fffe0ff */
[----:B------:R-:W-:Y:S02]  /*4450*/  UIADD3 UR17, UPT, UPT, UR7, 0x140, URZ ;  /* 0x0000014007117890 */ /* 0x000fe4000fffe0ff */
[----:B------:R-:W1:Y:S01]  /*4460*/  LDC.64 R30, c[0x0][0x348] ;  /* 0x0000d200ff1e7b82 */ /* 0x000e620000000a00 */
[----:B------:R-:W-:Y:S02]  /*4470*/  UPRMT UR13, UR37, 0x654, UR13 ;  /* 0x00000654250d7896 */ /* 0x000fe4000800000d */
[----:B------:R-:W-:-:S05]  /*4480*/  UISETP.NE.AND.EX UP3, UPT, UR5, URZ, UPT, UP3 ;  /* 0x000000ff0500728c */ /* 0x000fca000bf65330 */
[----:B------:R-:W4:Y:S08]  /*4490*/  LDC.64 R16, c[0x0][0xb10] ;  /* 0x0002c400ff107b82 */ /* 0x000f300000000a00 */
[----:B------:R-:W1:Y:S08]  /*44a0*/  LDC.64 R6, c[0x0][0xb18] ;  /* 0x0002c600ff067b82 */ /* 0x000e700000000a00 */
[----:B------:R-:W1:Y:S08]  /*44b0*/  LDC.64 R4, c[0x0][0xb28] ;  /* 0x0002ca00ff047b82 */ /* 0x000e700000000a00 */
[----:B--23--:R-:W1:Y:S02]  /*44c0*/  LDC R19, c[0x0][0x374] ;  /* 0x0000dd00ff137b82 */ /* 0x00ce640000000800 */
.L_x_94:
[C---:B------:R-:W-:Y:S02]  /*44d0*/  LEA R0, R28.reuse, UR7, 0x3 ;  /* 0x000000071c007c11 */ /* 0x040fe4000f8e18ff */
[----:B------:R-:W-:Y:S02]  /*44e0*/  SHF.L.U32 R2, R27, 0x1f, RZ ;  /* 0x0000001f1b027819 */ /* 0x000fe400000006ff */
[----:B------:R-:W-:Y:S02]  /*44f0*/  LEA R20, R28, UR7, 0x4 ;  /* 0x000000071c147c11 */ /* 0x000fe4000f8e20ff */
[----:B--2---:R-:W2:Y:S02]  /*4500*/  SYNCS.PHASECHK.TRANS64.TRYWAIT P0, [R0+URZ+0x180], R2 ;  /* 0x00018002000075a7 */ /* 0x004ea400080011ff */
[----:B--2---:R-:W-:Y:S05]  /*4510*/  @!P0 BRA `(.L_x_84) ;  /* 0x0000005c00a08947 */ /* 0x004fea0003800000 */
.L_x_204:
[----:B------:R-:W-:Y:S01]  /*4520*/  ISETP.GE.AND P0, PT, R40, 0x1, PT ;  /* 0x000000012800780c */ /* 0x000fe20003f06270 */
[----:B------:R-:W3:Y:S01]  /*4530*/  LDS.128 R20, [R20+0x210] ;  /* 0x0002100014147984 */ /* 0x000ee20000000c00 */
[----:B--2---:R-:W-:Y:S01]  /*4540*/  VIADD R0, R0, 0x190 ;  /* 0x0000019000007836 */ /* 0x004fe20000000000 */
[----:B------:R-:W-:Y:S01]  /*4550*/  @!PT LDS RZ, [RZ] ;  /* 0x00000000fffff984 */ /* 0x000fe20000000800 */
[----:B------:R-:W-:Y:S01]  /*4560*/  @!PT LDS RZ, [RZ] ;  /* 0x00000000fffff984 */ /* 0x000fe20000000800 */
[----:B------:R-:W-:Y:S01]  /*4570*/  @!PT LDS RZ, [RZ] ;  /* 0x00000000fffff984 */ /* 0x000fe20000000800 */
[----:B------:R-:W-:Y:S01]  /*4580*/  @!PT LDS RZ, [RZ] ;  /* 0x00000000fffff984 */ /* 0x000fe20000000800 */
[----:B------:R2:W-:Y:S06]  /*4590*/  MEMBAR.ALL.CTA ;  /* 0x0000000000007992 */ /* 0x0005ec0000008000 */
[----:B--2---:R-:W2:Y:S01]  /*45a0*/  FENCE.VIEW.ASYNC.S ;  /* 0x00000000000073c6 */ /* 0x004ea20000000000 */
[----:B------:R-:W-:Y:S04]  /*45b0*/  PRMT R0, RZ, 0x654, R0 ;  /* 0x00000654ff007816 */ /* 0x000fe80000000000 */
[----:B--2---:R2:W-:Y:S01]  /*45c0*/  SYNCS.ARRIVE.TRANS64.RED.A1T0 RZ, [R0+URZ], RZ ;  /* 0x000000ff00ff79a7 */ /* 0x0045e200081004ff */
[----:B---3--:R-:W-:Y:S11]  /*45d0*/  LOP3.LUT P3, RZ, R22, 0x1, RZ, 0xc0, !PT ;  /* 0x0000000116ff7812 */ /* 0x008ff6000786c0ff */
[----:B------:R-:W-:Y:S02]  /*45e0*/  @!UPT UIADD3 URZ, UPT, UPT, URZ, URZ, URZ ;  /* 0x000000fffffff290 */ /* 0x000fe4000fffe0ff */
[----:B------:R-:W-:Y:S02]  /*45f0*/  @P3 MOV R11, R20 ;  /* 0x00000014000b3202 */ /* 0x000fe40000000f00 */
[----:B------:R-:W-:Y:S01]  /*4600*/  @P3 LOP3.LUT R10, R21, 0xffff, RZ, 0xc0, !PT ;  /* 0x0000ffff150a3812 */ /* 0x000fe200078ec0ff */
[----:B--2---:R-:W-:Y:S06]  /*4610*/  @!P0 BRA `(.L_x_85) ;  /* 0x0000000000a48947 */ /* 0x004fec0003800000 */
[-C--:B-1----:R-:W-:Y:S01]  /*4620*/  IMAD.HI.U32 R0, R19, R7.reuse, RZ ;  /* 0x0000000713007227 */ /* 0x082fe200078e00ff */
[----:B------:R-:W-:Y:S02]  /*4630*/  ISETP.NE.AND P0, PT, R6, 0x1, PT ;  /* 0x000000010600780c */ /* 0x000fe40003f05270 */
[----:B------:R-:W-:Y:S01]  /*4640*/  ISETP.NE.AND P2, PT, R40, 0x1, PT ;  /* 0x000000012800780c */ /* 0x000fe20003f45270 */
[----:B----4-:R-:W-:Y:S01]  /*4650*/  IMAD.HI.U32 R9, R24, R16, RZ ;  /* 0x0000001018097227 */ /* 0x010fe200078e00ff */
[----:B------:R-:W-:Y:S02]  /*4660*/  SHF.R.U32.HI R0, RZ, R18, R0 ;  /* 0x00000012ff007219 */ /* 0x000fe40000011600 */
[----:B------:R-:W-:Y:S01]  /*4670*/  ISETP.NE.AND P4, PT, R3, 0x1, PT ;  /* 0x000000010300780c */ /* 0x000fe20003f85270 */
[----:B------:R-:W-:Y:S01]  /*4680*/  IMAD.HI.U32 R13, R10, R7, RZ ;  /* 0x000000070a0d7227 */ /* 0x000fe200078e00ff */
[----:B------:R-:W-:Y:S02]  /*4690*/  SHF.R.U32.HI R9, RZ, R17, R9 ;  /* 0x00000011ff097219 */ /* 0x000fe40000011609 */
[----:B------:R-:W-:Y:S01]  /*46a0*/  SEL R0, R19, R0, !P0 ;  /* 0x0000000013007207 */ /* 0x000fe20004000000 */
[----:B------:R-:W-:Y:S01]  /*46b0*/  IMAD.HI.U32 R12, R11, R16, RZ ;  /* 0x000000100b0c7227 */ /* 0x000fe200078e00ff */
[----:B------:R-:W-:Y:S03]  /*46c0*/  SEL R9, R24, R9, !P4 ;  /* 0x0000000918097207 */ /* 0x000fe60006000000 */
[-C--:B------:R-:W-:Y:S01]  /*46d0*/  IMAD.HI.U32 R8, R0, R4.reuse, RZ ;  /* 0x0000000400087227 */ /* 0x080fe200078e00ff */
[----:B------:R-:W-:Y:S03]  /*46e0*/  SHF.R.U32.HI R12, RZ, R17, R12 ;  /* 0x00000011ff0c7219 */ /* 0x000fe6000001160c */
[----:B------:R-:W-:Y:S01]  /*46f0*/  IMAD.HI.U32 R2, R9, R4, RZ ;  /* 0x0000000409027227 */ /* 0x000fe200078e00ff */
[-C--:B------:R-:W-:Y:S02]  /*4700*/  @P2 SHF.R.U32.HI R0, RZ, R5.reuse, R8 ;  /* 0x00000005ff002219 */ /* 0x080fe40000011608 */
[----:B------:R-:W-:Y:S02]  /*4710*/  SHF.R.U32.HI R8, RZ, R18, R13 ;  /* 0x00000012ff087219 */ /* 0x000fe4000001160d */
[----:B------:R-:W-:Y:S01]  /*4720*/  @P2 SHF.R.U32.HI R9, RZ, R5, R2 ;  /* 0x00000005ff092219 */ /* 0x000fe20000011602 */
[----:B------:R-:W-:Y:S01]  /*4730*/  IMAD R0, R40, R0, RZ ;  /* 0x0000000028007224 */ /* 0x000fe200078e02ff */
[----:B------:R-:W-:Y:S02]  /*4740*/  SEL R8, R10, R8, !P0 ;  /* 0x000000080a087207 */ /* 0x000fe40004000000 */
[----:B------:R-:W-:Y:S01]  /*4750*/  SEL R2, R11, R12, !P4 ;  /* 0x0000000c0b027207 */ /* 0x000fe20006000000 */
[----:B------:R-:W-:Y:S01]  /*4760*/  IMAD R12, R40, R9, RZ ;  /* 0x00000009280c7224 */ /* 0x000fe200078e02ff */
[C---:B------:R-:W-:Y:S01]  /*4770*/  ISETP.GE.AND P0, PT, R8.reuse, R0, PT ;  /* 0x000000000800720c */ /* 0x040fe20003f06270 */
[----:B------:R-:W-:Y:S03]  /*4780*/  IMAD.HI.U32 R0, R8, R4, RZ ;  /* 0x0000000408007227 */ /* 0x000fe600078e00ff */
[----:B------:R-:W-:Y:S02]  /*4790*/  ISETP.GE.OR P0, PT, R2, R12, P0 ;  /* 0x0000000c0200720c */ /* 0x000fe40000706670 */
[-C--:B------:R-:W-:Y:S04]  /*47a0*/  SHF.R.U32.HI R0, RZ, R5.reuse, R0 ;  /* 0x00000005ff007219 */ /* 0x080fe80000011600 */
[----:B------:R-:W-:Y:S05]  /*47b0*/  SEL R13, R8, R0, !P2 ;  /* 0x00000000080d7207 */ /* 0x000fea0005000000 */
[----:B------:R-:W-:Y:S02]  /*47c0*/  IMAD.MOV R12, RZ, RZ, -R13 ;  /* 0x000000ffff0c7224 */ /* 0x000fe400078e0a0d */
[----:B------:R-:W-:Y:S04]  /*47d0*/  @!P0 IMAD.HI.U32 R0, R2, R4, RZ ;  /* 0x0000000402008227 */ /* 0x000fe800078e00ff */
[----:B------:R-:W-:Y:S01]  /*47e0*/  IMAD R12, R40, R12, R8 ;  /* 0x0000000c280c7224 */ /* 0x000fe200078e0208 */
[----:B------:R-:W-:Y:S04]  /*47f0*/  @!P0 SHF.R.U32.HI R0, RZ, R5, R0 ;  /* 0x00000005ff008219 */ /* 0x000fe80000011600 */
[----:B------:R-:W-:Y:S04]  /*4800*/  @!P0 SEL R0, R2, R0, !P2 ;  /* 0x0000000002008207 */ /* 0x000fe80005000000 */
[----:B------:R-:W-:Y:S01]  /*4810*/  @!P0 IADD3 R13, PT, PT, R13, -R0, RZ ;  /* 0x800000000d0d8210 */ /* 0x000fe20007ffe0ff */
[----:B------:R-:W-:Y:S01]  /*4820*/  @!P0 IMAD R0, R9, R12, R0 ;  /* 0x0000000c09008224 */ /* 0x000fe200078e0200 */
[----:B------:R-:W-:Y:S01]  /*4830*/  IADD3 R9, PT, PT, -R8, RZ, RZ ;  /* 0x000000ff08097210 */ /* 0x000fe20007ffe1ff */
[--C-:B------:R-:W-:Y:S02]  /*4840*/  IMAD.MOV R12, RZ, RZ, -R2.reuse ;  /* 0x000000ffff0c7224 */ /* 0x100fe400078e0a02 */
[----:B------:R-:W-:Y:S02]  /*4850*/  @!P0 IMAD R8, R13, R40, R2 ;  /* 0x000000280d088224 */ /* 0x000fe400078e0202 */
[----:B------:R-:W-:Y:S02]  /*4860*/  @!P0 IMAD.MOV.U32 R2, RZ, RZ, R0 ;  /* 0x000000ffff028224 */ /* 0x000fe400078e0000 */
[----:B------:R-:W-:Y:S02]  /*4870*/  IMAD R11, R3, R12, R11 ;  /* 0x0000000c030b7224 */ /* 0x000fe400078e020b */
[----:B------:R-:W-:Y:S02]  /*4880*/  IMAD R10, R6, R9, R10 ;  /* 0x00000009060a7224 */ /* 0x000fe400078e020a */
[----:B------:R-:W-:Y:S02]  /*4890*/  IMAD R11, R2, R3, R11 ;  /* 0x00000003020b7224 */ /* 0x000fe400078e020b */
[----:B------:R-:W-:Y:S02]  /*48a0*/  IMAD R10, R8, R6, R10 ;  /* 0x00000006080a7224 */ /* 0x000fe400078e020a */
.L_x_85:
[----:B------:R-:W-:Y:S05]  /*48b0*/  BRA.U UP1, `(.L_x_86) ;  /* 0x0000000101107547 */ /* 0x000fea000b800000 */
[----:B------:R-:W-:Y:S04]  /*48c0*/  MOV R2, UR6 ;  /* 0x0000000600027c02 */ /* 0x000fe80008000f00 */
[----:B------:R-:W-:Y:S04]  /*48d0*/  SHF.L.U32 R2, R2, 0x1f, RZ ;  /* 0x0000001f02027819 */ /* 0x000fe800000006ff */
[----:B------:R-:W2:Y:S02]  /*48e0*/  SYNCS.PHASECHK.TRANS64.TRYWAIT P0, [UR7+0x178], R2 ;  /* 0x00017802ff0075a7 */ /* 0x000ea40008001107 */
[----:B--2---:R-:W-:Y:S05]  /*48f0*/  @!P0 BRA `(.L_x_87) ;  /* 0x0000005800bc8947 */ /* 0x004fea0003800000 */
.L_x_86:
[----:B------:R-:W-:Y:S02]  /*4900*/  R2UR UR35, R15 ;  /* 0x000000000f2372ca */ /* 0x000fe400000e0000 */
[----:B------:R-:W-:Y:S02]  /*4910*/  R2UR UR34, R14 ;  /* 0x000000000e2272ca */ /* 0x000fe400000e0000 */
[----:B------:R-:W-:Y:S02]  /*4920*/  ISETP.NE.U32.AND P2, PT, RZ, UR4, PT ;  /* 0x00000004ff007c0c */ /* 0x000fe4000bf45070 */
[----:B------:R-:W-:Y:S02]  /*4930*/  SHF.L.U32 R14, R29, 0x1f, RZ ;  /* 0x0000001f1d0e7819 */ /* 0x000fe400000006ff */
[----:B------:R-:W-:Y:S05]  /*4940*/  ISETP.NE.AND.EX P2, PT, RZ, UR5, PT, P2 ;  /* 0x00000005ff007c0c */ /* 0x000fea000bf45320 */
[----:B------:R-:W-:Y:S02]  /*4950*/  USHF.L.U32 UR35, UR35, 0x6, URZ ;  /* 0x0000000623237899 */ /* 0x000fe400080006ff */
[----:B------:R-:W-:Y:S01]  /*4960*/  USHF.L.U32 UR34, UR34, 0x8, URZ ;  /* 0x0000000822227899 */ /* 0x000fe200080006ff */
[----:B------:R-:W-:Y:S11]  /*4970*/  BRA.U !UP3, `(.L_x_88) ;  /* 0x000000010b347547 */ /* 0x000ff6000b800000 */
[----:B------:R-:W-:Y:S01]  /*4980*/  UPLOP3.LUT UP0, UPT, UPT, UPT, UP2, 0x80, 0x8 ;  /* 0x000000000008789c */ /* 0x000fe20003f0f020 */
[----:B--2---:R-:W-:Y:S02]  /*4990*/  HFMA2 R0, -RZ, RZ, 0, 5.9604644775390625e-08 ;  /* 0x00000001ff007431 */ /* 0x004fe400000001ff */
[----:B------:R-:W-:Y:S03]  /*49a0*/  IMAD.MOV.U32 R88, RZ, RZ, 0x1 ;  /* 0x00000001ff587424 */ /* 0x000fe600078e00ff */
[----:B------:R-:W-:Y:S05]  /*49b0*/  PLOP3.LUT P0, PT, PT, PT, UP0, 0x80, 0x8 ;  /* 0x000000000008781c */ /* 0x000fea0003f0f008 */
[----:B------:R-:W2:Y:S01]  /*49c0*/  @UP0 LDCU.64 UR10, c[0x0][0x888] ;  /* 0x00011100ff0a07ac */ /* 0x000ea20008000a00 */
[----:B------:R-:W-:Y:S07]  /*49d0*/  @UP0 UIMAD UR8, UR36, UR4, URZ ;  /* 0x00000004240802a4 */ /* 0x000fee000f8e02ff */
[----:B------:R-:W-:Y:S01]  /*49e0*/  @!P0 PRMT R88, R0, 0x7610, R88 ;  /* 0x0000761000588816 */ /* 0x000fe20000000058 */
[----:B--2---:R-:W-:Y:S03]  /*49f0*/  @UP0 UIMAD.WIDE UR10, UR8, 0x4, UR10 ;  /* 0x00000004080a08a5 */ /* 0x004fe6000f8e020a */
[----:B------:R-:W2:Y:S03]  /*4a00*/  @!UP0 LDCU UR8, c[0x0][0x880] ;  /* 0x00011000ff0887ac */ /* 0x000ea60008000800 */
[----:B------:R-:W-:Y:S01]  /*4a10*/  IMAD.U32 R8, RZ, RZ, UR10 ;  /* 0x0000000aff087e24 */ /* 0x000fe2000f8e00ff */
[----:B------:R-:W-:Y:S05]  /*4a20*/  MOV R9, UR11 ;  /* 0x0000000b00097c02 */ /* 0x000fea0008000f00 */
[----:B-----5:R3:W5:Y:S02]  /*4a30*/  @P0 LDG.E R49, desc[UR46][R8.64] ;  /* 0x0000002e08310981 */ /* 0x020764000c1e1900 */
[----:B--23--:R-:W-:Y:S07]  /*4a40*/  @!P0 IMAD.U32 R49, RZ, RZ, UR8 ;  /* 0x00000008ff318e24 */ /* 0x00cfee000f8e00ff */
.L_x_88:
[----:B-----5:R-:W-:Y:S01]  /*4a50*/  @!P2 FSETP.EQ.AND P0, PT, R49, RZ, PT ;  /* 0x000000ff3100a20b */ /* 0x020fe20003f02000 */
[----:B------:R-:W-:Y:S01]  /*4a60*/  @!UPT UIADD3 URZ, UPT, UPT, URZ, URZ, URZ ;  /* 0x000000fffffff290 */ /* 0x000fe2000fffe0ff */
[----:B------:R-:W-:Y:S11]  /*4a70*/  @!P2 BRA `(.L_x_89) ;  /* 0x000000000014a947 */ /* 0x000ff60003800000 */
[----:B------:R-:W-:Y:S02]  /*4a80*/  LOP3.LUT P2, RZ, R88, 0xff, RZ, 0xc0, !PT ;  /* 0x000000ff58ff7812 */ /* 0x000fe4000784c0ff */
[----:B------:R-:W-:Y:S04]  /*4a90*/  PLOP3.LUT P0, PT, PT, PT, UP0, 0x80, 0x8 ;  /* 0x000000000008781c */ /* 0x000fe80003f0f008 */
[----:B------:R-:W-:Y:S07]  /*4aa0*/  PLOP3.LUT P0, PT, P0, PT, PT, 0x8, 0x80 ;  /* 0x000000000080781c */ /* 0x000fee000070e170 */
[----:B------:R-:W-:Y:S11]  /*4ab0*/  @P2 FSETP.EQ.AND P0, PT, R49, RZ, PT ;  /* 0x000000ff3100220b */ /* 0x000ff60003f02000 */
[----:B------:R-:W-:Y:S02]  /*4ac0*/  @!UPT UIADD3 URZ, UPT, UPT, URZ, URZ, URZ ;  /* 0x000000fffffff290 */ /* 0x000fe4000fffe0ff */
.L_x_89:
[----:B------:R-:W3:Y:S01]  /*4ad0*/  SYNCS.PHASECHK.TRANS64.TRYWAIT P2, [UR7+0x150], R14 ;  /* 0x0001500eff0075a7 */ /* 0x000ee20008041107 */
[----:B------:R-:W-:Y:S04]  /*4ae0*/  ELECT P4, URZ, PT ;  /* 0x0000000000ff782f */ /* 0x000fe80003880000 */
[----:B------:R-:W-:Y:S11]  /*4af0*/  PLOP3.LUT P4, PT, P0, P4, PT, 0xf2, 0x2f ;  /* 0x00000000002f781c */ /* 0x000ff60000789e72 */
[----:B------:R-:W-:Y:S02]  /*4b00*/  @!UPT UIADD3 URZ, UPT, UPT, URZ, URZ, URZ ;  /* 0x000000fffffff290 */ /* 0x000fe4000fffe0ff */
[----:B-1----:R-:W-:Y:S05]  /*4b10*/  @!P4 IADD3 R8, P0, PT, R30, 0x580, RZ ;  /* 0x000005801e08c810 */ /* 0x002fea0007f1e0ff */
[----:B--2---:R-:W-:Y:S01]  /*4b20*/  @!P4 IMAD.X R2, RZ, RZ, R31, P0 ;  /* 0x000000ffff02c224 */ /* 0x004fe200000e061f */
[----:B---3--:R-:W-:Y:S07]  /*4b30*/  @!P2 BRA `(.L_x_90) ;  /* 0x000000580044a947 */ /* 0x008fee0003800000 */
.L_x_207:
[----:B------:R-:W-:Y:S01]  /*4b40*/  @!P4 R2UR UR8, R2 ;  /* 0x000000000208c2ca */ /* 0x000fe200000e0000 */
[----:B------:R-:W-:Y:S01]  /*4b50*/  VOTEU.ALL UP1, P4 ;  /* 0x0000000000ff7886 */ /* 0x000fe20002020000 */
[----:B------:R-:W-:Y:S01]  /*4b60*/  @!P4 R2UR UR9, R8 ;  /* 0x000000000809c2ca */ /* 0x000fe200000e0000 */
[----:B-1----:R-:W-:Y:S01]  /*4b70*/  @!P4 IMAD.MOV.U32 R0, RZ, RZ, 0x2000 ;  /* 0x00002000ff00c424 */ /* 0x002fe200078e00ff */
[----:B------:R-:W-:Y:S01]  /*4b80*/  UMOV UR10, 0x0 ;  /* 0x00000000000a7882 */ /* 0x000fe20000000000 */
[----:B------:R-:W-:Y:S01]  /*4b90*/  UMOV UR11, 0x10000000 ;  /* 0x10000000000b7882 */ /* 0x000fe20000000000 */
[----:B------:R-:W-:Y:S01]  /*4ba0*/  @!UP1 UIADD3 UR32, UPT, UPT, UR7, 0x400, URZ ;  /* 0x0000040007209890 */ /* 0x000fe2000fffe0ff */
[----:B------:R-:W-:Y:S06]  /*4bb0*/  VOTEU.ALL UP1, P4 ;  /* 0x0000000000ff7886 */ /* 0x000fec0002020000 */
[----:B------:R-:W-:Y:S01]  /*4bc0*/  IMAD.U32 R9, RZ, RZ, UR8 ;  /* 0x00000008ff097e24 */ /* 0x000fe2000f8e00ff */
[----:B------:R-:W-:Y:S01]  /*4bd0*/  UPRMT UR8, UR37, 0x654, UR33 ;  /* 0x0000065425087896 */ /* 0x000fe20008000021 */
[----:B------:R-:W-:Y:S03]  /*4be0*/  IMAD.U32 R8, RZ, RZ, UR9 ;  /* 0x00000009ff087e24 */ /* 0x000fe6000f8e00ff */
[----:B------:R-:W-:Y:S02]  /*4bf0*/  @!P4 R2UR UR15, R9 ;  /* 0x00000000090fc2ca */ /* 0x000fe400000e0000 */
[----:B------:R-:W-:Y:S02]  /*4c00*/  @!P4 R2UR UR14, R8 ;  /* 0x00000000080ec2ca */ /* 0x000fe400000e0000 */
[----:B------:R-:W-:Y:S05]  /*4c10*/  @!P4 IADD3 R8, P0, PT, R30, 0x580, RZ ;  /* 0x000005801e08c810 */ /* 0x000fea0007f1e0ff */
[----:B------:R-:W-:Y:S06]  /*4c20*/  @!P4 IMAD.X R2, RZ, RZ, R31, P0 ;  /* 0x000000ffff02c224 */ /* 0x000fec00000e061f */
[----:B------:R1:W-:Y:S01]  /*4c30*/  @!UP1 UTMALDG.3D [UR32], [UR14], desc[UR10] ;  /* 0x00000a200e0095b4 */ /* 0x0003e20008011000 */
[----:B------:R1:W-:Y:S01]  /*4c40*/  @!P4 SYNCS.ARRIVE.TRANS64.RED.A0TR RZ, [UR7+0x130], R0 ;  /* 0x00013000ffffc9a7 */ /* 0x0003e20008300407 */
[----:B------:R-:W-:Y:S01]  /*4c50*/  SYNCS.ARRIVE.TRANS64.RED.A1T0 RZ, [UR8], RZ ;  /* 0x000000ffffff79a7 */ /* 0x000fe20008100408 */
[----:B------:R-:W2:Y:S02]  /*4c60*/  SYNCS.PHASECHK.TRANS64.TRYWAIT P2, [UR7+0x158], R14 ;  /* 0x0001580eff0075a7 */ /* 0x000ea40008041107 */
[----:B-12---:R-:W-:Y:S05]  /*4c70*/  @!P2 BRA `(.L_x_91) ;  /* 0x00000058000ca947 */ /* 0x006fea0003800000 */
.L_x_209:
[----:B------:R-:W-:Y:S01]  /*4c80*/  @!P4 R2UR UR8, R2 ;  /* 0x000000000208c2ca */ /* 0x000fe200000e0000 */
[----:B------:R-:W-:Y:S01]  /*4c90*/  VOTEU.ALL UP1, P4 ;  /* 0x0000000000ff7886 */ /* 0x000fe20002020000 */
[----:B------:R-:W-:Y:S01]  /*4ca0*/  @!P4 R2UR UR9, R8 ;  /* 0x000000000809c2ca */ /* 0x000fe200000e0000 */
[----:B-1----:R-:W-:Y:S01]  /*4cb0*/  @!P4 IMAD.MOV.U32 R0, RZ, RZ, 0x2000 ;  /* 0x00002000ff00c424 */ /* 0x002fe200078e00ff */
[----:B------:R-:W-:Y:S01]  /*4cc0*/  UMOV UR10, 0x0 ;  /* 0x00000000000a7882 */ /* 0x000fe20000000000 */
[----:B------:R-:W-:Y:S01]  /*4cd0*/  UMOV UR11, 0x10000000 ;  /* 0x10000000000b7882 */ /* 0x000fe20000000000 */
[----:B------:R-:W-:Y:S02]  /*4ce0*/  @!UP1 UIADD3 UR26, UPT, UPT, UR34, 0x40, URZ ;  /* 0x00000040221a9890 */ /* 0x000fe4000fffe0ff */
[----:B------:R-:W-:Y:S01]  /*4cf0*/  @!UP1 UIADD3 UR24, UPT, UPT, UR7, 0x2400, URZ ;  /* 0x0000240007189890 */ /* 0x000fe2000fffe0ff */
[----:B------:R-:W-:Y:S01]  /*4d00*/  VOTEU.ALL UP1, P4 ;  /* 0x0000000000ff7886 */ /* 0x000fe20002020000 */
[----:B------:R-:W-:Y:S01]  /*4d10*/  UMOV UR27, UR35 ;  /* 0x00000023001b7c82 */ /* 0x000fe20008000000 */
[----:B------:R-:W-:Y:S02]  /*4d20*/  UMOV UR28, UR36 ;  /* 0x00000024001c7c82 */ /* 0x000fe40008000000 */
        /* <DEDUP_REMOVED lines=12> */
.L_x_211:
[----:B------:R-:W2:Y:S01]  /*4df0*/  LDC.64 R12, c[0x0][0xb18] ;  /* 0x0002c600ff0c7b82 */ /* 0x000ea20000000a00 */
[----:B------:R-:W-:Y:S01]  /*4e00*/  @!P4 R2UR UR8, R2 ;  /* 0x000000000208c2ca */ /* 0x000fe200000e0000 */
[----:B------:R-:W-:Y:S01]  /*4e10*/  VOTEU.ALL UP1, P4 ;  /* 0x0000000000ff7886 */ /* 0x000fe20002020000 */
[----:B------:R-:W-:Y:S01]  /*4e20*/  @!P4 R2UR UR9, R8 ;  /* 0x000000000809c2ca */ /* 0x000fe200000e0000 */
[----:B-1----:R-:W-:Y:S01]  /*4e30*/  @!P4 IMAD.MOV.U32 R0, RZ, RZ, 0x2000 ;  /* 0x00002000ff00c424 */ /* 0x002fe200078e00ff */
[----:B------:R-:W-:Y:S03]  /*4e40*/  UMOV UR10, 0x0 ;  /* 0x00000000000a7882 */ /* 0x000fe60000000000 */
[----:B------:R-:W1:Y:S01]  /*4e50*/  @!P1 LDC R2, c[0x0][0xb0c] ;  /* 0x0002c300ff029b82 */ /* 0x000e620000000800 */
[----:B------:R-:W-:Y:S01]  /*4e60*/  @!UP1 UIADD3 UR18, UPT, UPT, UR34, 0x80, URZ ;  /* 0x0000008022129890 */ /* 0x000fe2000fffe0ff */
[----:B------:R-:W-:Y:S01]  /*4e70*/  @P3 SHF.R.U32.HI R26, RZ, 0x10, R21 ;  /* 0x00000010ff1a3819 */ /* 0x000fe20000011615 */
[----:B------:R-:W-:Y:S01]  /*4e80*/  @!UP1 UIADD3 UR16, UPT, UPT, UR7, 0x4400, URZ ;  /* 0x0000440007109890 */ /* 0x000fe2000fffe0ff */
[----:B------:R-:W-:Y:S01]  /*4e90*/  VIADD R28, R28, 0x1 ;  /* 0x000000011c1c7836 */ /* 0x000fe20000000000 */
[----:B------:R-:W-:Y:S01]  /*4ea0*/  VOTEU.ALL UP1, P4 ;  /* 0x0000000000ff7886 */ /* 0x000fe20002020000 */
[----:B------:R-:W-:Y:S01]  /*4eb0*/  UMOV UR11, 0x10000000 ;  /* 0x10000000000b7882 */ /* 0x000fe20000000000 */
[----:B------:R-:W-:Y:S01]  /*4ec0*/  UMOV UR19, UR35 ;  /* 0x0000002300137c82 */ /* 0x000fe20008000000 */
[----:B------:R-:W-:Y:S01]  /*4ed0*/  IMAD.U32 R9, RZ, RZ, UR8 ;  /* 0x00000008ff097e24 */ /* 0x000fe2000f8e00ff */
[----:B------:R-:W-:Y:S01]  /*4ee0*/  UMOV UR20, UR36 ;  /* 0x0000002400147c82 */ /* 0x000fe20008000000 */
[----:B------:R-:W-:Y:S01]  /*4ef0*/  IMAD.U32 R8, RZ, RZ, UR9 ;  /* 0x00000009ff087e24 */ /* 0x000fe2000f8e00ff */
[----:B------:R-:W-:Y:S02]  /*4f00*/  UPRMT UR8, UR37, 0x654, UR17 ;  /* 0x0000065425087896 */ /* 0x000fe40008000011 */
[----:B------:R-:W-:Y:S02]  /*4f10*/  @!P4 R2UR UR15, R9 ;  /* 0x00000000090fc2ca */ /* 0x000fe400000e0000 */
[----:B------:R-:W-:Y:S02]  /*4f20*/  @!P4 R2UR UR14, R8 ;  /* 0x00000000080ec2ca */ /* 0x000fe400000e0000 */
[----:B------:R-:W3:Y:S11]  /*4f30*/  LDC.64 R8, c[0x0][0xb10] ;  /* 0x0002c400ff087b82 */ /* 0x000ef60000000a00 */
[----:B------:R1:W-:Y:S01]  /*4f40*/  @!UP1 UTMALDG.3D [UR16], [UR14], desc[UR10] ;  /* 0x00000a100e0095b4 */ /* 0x0003e20008011000 */
[----:B------:R5:W-:Y:S01]  /*4f50*/  @!P4 SYNCS.ARRIVE.TRANS64.RED.A0TR RZ, [UR7+0x140], R0 ;  /* 0x00014000ffffc9a7 */ /* 0x000be20008300407 */
[C---:B---3--:R-:W-:Y:S01]  /*4f60*/  @!P1 IMAD.HI.U32 R8, R11.reuse, R8, RZ ;  /* 0x000000080b089227 */ /* 0x048fe200078e00ff */
[----:B--2---:R-:W-:Y:S02]  /*4f70*/  @!P1 ISETP.NE.AND P0, PT, R12, 0x1, PT ;  /* 0x000000010c00980c */ /* 0x004fe40003f05270 */
[----:B-1----:R-:W-:Y:S01]  /*4f80*/  @!P1 ISETP.NE.AND P2, PT, R2, 0x1, PT ;  /* 0x000000010200980c */ /* 0x002fe20003f45270 */
[----:B------:R-:W-:Y:S01]  /*4f90*/  SYNCS.ARRIVE.TRANS64.RED.A1T0 RZ, [UR8], RZ ;  /* 0x000000ffffff79a7 */ /* 0x000fe20008100408 */
[C---:B------:R-:W-:Y:S01]  /*4fa0*/  @!P1 IMAD.HI.U32 R13, R10.reuse, R13, RZ ;  /* 0x0000000d0a0d9227 */ /* 0x040fe200078e00ff */
[----:B------:R-:W-:Y:S04]  /*4fb0*/  @!P1 SHF.R.U32.HI R8, RZ, R9, R8 ;  /* 0x00000009ff089219 */ /* 0x000fe80000011608 */
[----:B------:R-:W-:Y:S01]  /*4fc0*/  @!P1 SEL R8, R11, R8, !P2 ;  /* 0x000000080b089207 */ /* 0x000fe20005000000 */
[----:B------:R-:W1:Y:S01]  /*4fd0*/  SYNCS.PHASECHK.TRANS64.TRYWAIT P5, [UR7+0x168], R14 ;  /* 0x0001680eff0075a7 */ /* 0x000e6200080a1107 */
[----:B-----5:R-:W2:Y:S02]  /*4fe0*/  @!P1 LDC R0, c[0x0][0xb20] ;  /* 0x0002c800ff009b82 */ /* 0x020ea40000000800 */
[----:B--2---:R-:W-:Y:S04]  /*4ff0*/  @!P1 SHF.R.U32.HI R0, RZ, R0, R13 ;  /* 0x00000000ff009219 */ /* 0x004fe8000001160d */
[----:B------:R-:W-:Y:S05]  /*5000*/  @!P1 SEL R9, R10, R0, !P0 ;  /* 0x000000000a099207 */ /* 0x000fea0004000000 */
[----:B------:R-:W-:Y:S02]  /*5010*/  @!P1 IMAD.IADD R0, R9, 0x1, -R8 ;  /* 0x0000000109009824 */ /* 0x000fe400078e0a08 */
[----:B------:R-:W-:Y:S02]  /*5020*/  @!P1 IMAD.IADD R8, R8, 0x1, -R9 ;  /* 0x0000000108089824 */ /* 0x000fe400078e0a09 */
[----:B------:R-:W-:Y:S02]  /*5030*/  @!P1 IMAD R11, R0, R2, R11 ;  /* 0x00000002000b9224 */ /* 0x000fe400078e020b */
[----:B------:R-:W-:Y:S01]  /*5040*/  @!P1 IMAD R10, R8, R12, R10 ;  /* 0x0000000c080a9224 */ /* 0x000fe200078e020a */
[----:B-1----:R-:W-:Y:S06]  /*5050*/  @!P5 BRA `(.L_x_93) ;  /* 0x000000540044d947 */ /* 0x002fec0003800000 */
.L_x_213:
[----:B------:R-:W-:Y:S01]  /*5060*/  @!P4 IADD3 R2, P0, PT, R30, 0x580, RZ ;  /* 0x000005801e02c810 */ /* 0x000fe20007f1e0ff */
[----:B------:R-:W-:Y:S01]  /*5070*/  VOTEU.ALL UP1, P4 ;  /* 0x0000000000ff7886 */ /* 0x000fe20002020000 */
[----:B------:R-:W-:Y:S01]  /*5080*/  UMOV UR18, 0x0 ;  /* 0x0000000000127882 */ /* 0x000fe20000000000 */
[----:B------:R-:W-:Y:S01]  /*5090*/  UMOV UR19, 0x10000000 ;  /* 0x1000000000137882 */ /* 0x000fe20000000000 */
[----:B------:R-:W-:Y:S01]  /*50a0*/  @!P4 R2UR UR9, R2 ;  /* 0x000000000209c2ca */ /* 0x000fe200000e0000 */
[----:B-1----:R-:W-:Y:S01]  /*50b0*/  @!P4 IMAD.X R0, RZ, RZ, R31, P0 ;  /* 0x000000ffff00c224 */ /* 0x002fe200000e061f */
[----:B------:R-:W-:Y:S01]  /*50c0*/  @!UP1 UIADD3 UR10, UPT, UPT, UR34, 0xc0, URZ ;  /* 0x000000c0220a9890 */ /* 0x000fe2000fffe0ff */
[----:B------:R-:W-:Y:S01]  /*50d0*/  ISETP.NE.AND P0, PT, R28, 0x2, PT ;  /* 0x000000021c00780c */ /* 0x000fe20003f05270 */
[----:B------:R-:W-:Y:S01]  /*50e0*/  UMOV UR11, UR35 ;  /* 0x00000023000b7c82 */ /* 0x000fe20008000000 */
[----:B------:R-:W-:Y:S01]  /*50f0*/  UMOV UR12, UR36 ;  /* 0x00000024000c7c82 */ /* 0x000fe20008000000 */
[----:B------:R-:W-:Y:S01]  /*5100*/  @!P4 R2UR UR8, R0 ;  /* 0x000000000008c2ca */ /* 0x000fe200000e0000 */
[----:B------:R-:W-:Y:S01]  /*5110*/  IMAD.IADD R14, R10, 0x1, R86 ;  /* 0x000000010a0e7824 */ /* 0x000fe200078e0256 */
[----:B------:R-:W-:Y:S01]  /*5120*/  @P3 R2UR UR36, R26 ;  /* 0x000000001a2432ca */ /* 0x000fe200000e0000 */
[----:B------:R-:W-:Y:S01]  /*5130*/  IMAD.IADD R15, R11, 0x1, R87 ;  /* 0x000000010b0f7824 */ /* 0x000fe200078e0257 */
[----:B------:R-:W-:Y:S02]  /*5140*/  SEL R0, RZ, 0x1, P0 ;  /* 0x00000001ff007807 */ /* 0x000fe40000000000 */
[----:B------:R-:W-:Y:S01]  /*5150*/  LOP3.LUT R29, R29, 0x1, RZ, 0x3c, !PT ;  /* 0x000000011d1d7812 */ /* 0x000fe200078e3cff */
[----:B------:R-:W-:Y:S01]  /*5160*/  IMAD.U32 R8, RZ, RZ, UR9 ;  /* 0x00000009ff087e24 */ /* 0x000fe2000f8e00ff */
[----:B------:R-:W-:Y:S01]  /*5170*/  @!UP1 UIADD3 UR9, UPT, UPT, UR7, 0x148, URZ ;  /* 0x0000014807099890 */ /* 0x000fe2000fffe0ff */
[----:B------:R-:W-:Y:S02]  /*5180*/  LOP3.LUT R27, R27, R0, RZ, 0x3c, !PT ;  /* 0x000000001b1b7212 */ /* 0x000fe400078e3cff */
[----:B------:R-:W-:Y:S02]  /*5190*/  SEL R28, R28, RZ, P0 ;  /* 0x000000ff1c1c7207 */ /* 0x000fe40000000000 */
[----:B------:R-:W-:Y:S01]  /*51a0*/  IMAD.U32 R9, RZ, RZ, UR8 ;  /* 0x00000008ff097e24 */ /* 0x000fe2000f8e00ff */
[----:B------:R-:W-:Y:S01]  /*51b0*/  @!P4 R2UR UR14, R8 ;  /* 0x00000000080ec2ca */ /* 0x000fe200000e0000 */
[----:B------:R-:W-:Y:S01]  /*51c0*/  @!UP1 UIADD3 UR8, UPT, UPT, UR7, 0x6400, URZ ;  /* 0x0000640007089890 */ /* 0x000fe2000fffe0ff */
[----:B------:R-:W-:Y:S02]  /*51d0*/  VOTEU.ALL UP1, P4 ;  /* 0x0000000000ff7886 */ /* 0x000fe40002020000 */
[----:B------:R-:W-:Y:S11]  /*51e0*/  @!P4 R2UR UR15, R9 ;  /* 0x00000000090fc2ca */ /* 0x000ff600000e0000 */
[----:B------:R-:W-:Y:S02]  /*51f0*/  @!UPT UIADD3 URZ, UPT, UPT, URZ, URZ, URZ ;  /* 0x000000fffffff290 */ /* 0x000fe4000fffe0ff */
[----:B------:R2:W-:Y:S01]  /*5200*/  @!UP1 UTMALDG.3D [UR8], [UR14], desc[UR18] ;  /* 0x000012080e0095b4 */ /* 0x0005e20008011000 */
[----:B------:R2:W-:Y:S01]  /*5210*/  @!P4 SYNCS.ARRIVE.TRANS64.RED.A0TR RZ, [UR7+0x148], R25 ;  /* 0x00014819ffffc9a7 */ /* 0x0005e20008300407 */
[----:B------:R-:W-:Y:S01]  /*5220*/  UPLOP3.LUT UP1, UPT, UPT, UPT, UPT, 0x80, 0x8 ;  /* 0x000000000008789c */ /* 0x000fe20003f2f070 */
[----:B------:R-:W-:Y:S01]  /*5230*/  SYNCS.ARRIVE.TRANS64.RED.A1T0 RZ, [UR13], RZ ;  /* 0x000000ffffff79a7 */ /* 0x000fe2000810040d */
[----:B------:R-:W-:Y:S09]  /*5240*/  @P3 BRA `(.L_x_94) ;  /* 0xfffffff000a03947 */ /* 0x000ff2000383ffff */
[----:B------:R-:W-:-:S04]  /*5250*/  SHF.L.U32 R2, R29, 0x1f, RZ ;  /* 0x0000001f1d027819 */ /* 0x000fc800000006ff */
[----:B------:R-:W1:Y:S02]  /*5260*/  SYNCS.PHASECHK.TRANS64.TRYWAIT P0, [UR7+0x150], R2 ;  /* 0x00015002ff0075a7 */ /* 0x000e640008001107 */
[----:B-1----:R-:W-:Y:S05]  /*5270*/  @!P0 BRA `(.L_x_95) ;  /* 0x0000005000d48947 */ /* 0x002fea0003800000 */
.L_x_215:
[----:B------:R-:W3:Y:S02]  /*5280*/  SYNCS.PHASECHK.TRANS64.TRYWAIT P0, [UR7+0x158], R2 ;  /* 0x00015802ff0075a7 */ /* 0x000ee40008001107 */
[----:B---3--:R-:W-:Y:S05]  /*5290*/  @!P0 BRA `(.L_x_96) ;  /* 0x0000005000e48947 */ /* 0x008fea0003800000 */
.L_x_217:
[----:B------:R-:W3:Y:S02]  /*52a0*/  SYNCS.PHASECHK.TRANS64.TRYWAIT P0, [UR7+0x160], R2 ;  /* 0x00016002ff0075a7 */ /* 0x000ee40008001107 */
[----:B---3--:R-:W-:Y:S05]  /*52b0*/  @!P0 BRA `(.L_x_97) ;  /* 0x0000005000f48947 */ /* 0x008fea0003800000 */
.L_x_219:
[----:B-1----:R-:W-:-:S07]  /*52c0*/  MOV R0, UR7 ;  /* 0x0000000700007c02 */ /* 0x002fce0008000f00 */
.L_x_98:
[----:B-1----:R-:W-:-:S04]  /*52d0*/  SHF.L.U32 R2, R29, 0x1f, RZ ;  /* 0x0000001f1d027819 */ /* 0x002fc800000006ff */
[----:B------:R1:W3:Y:S03]  /*52e0*/  SYNCS.PHASECHK.TRANS64.TRYWAIT P0, [R0+URZ+0x168], R2 ;  /* 0x00016802000075a7 */ /* 0x0002e600080011ff */
[----:B---3--:R-:W-:Y:S05]  /*52f0*/  @!P0 NANOSLEEP.SYNCS 0x989680 ;  /* 0x009896800000895d */ /* 0x008fea0003900000 */
[----:B------:R-:W3:Y:S02]  /*5300*/  @!P0 SYNCS.PHASECHK.TRANS64 P0, [R0+URZ+0x168], R2 ;  /* 0x00016802000085a7 */ /* 0x000ee400080010ff */
[----:B--23--:R-:W-:Y:S05]  /*5310*/  @P0 EXIT ;  /* 0x000000000000094d */ /* 0x00cfea0003800000 */
[----:B------:R-:W-:Y:S05]  /*5320*/  BRA `(.L_x_98) ;  /* 0xfffffffc00e87947 */ /* 0x000fea000383ffff */
.L_x_83:
[----:B------:R-:W-:-:S06]  /*5330*/  UISETP.GE.AND UP1, UPT, UR8, 0x4, UPT ;  /* 0x000000040800788c */ /* 0x000fcc000bf26270 */
[----:B------:R-:W-:-:S13]  /*5340*/  PLOP3.LUT P0, PT, PT, PT, UP1, 0x80, 0x8 ;  /* 0x000000000008781c */ /* 0x000fda0003f0f018 */
[----:B------:R-:W-:Y:S05]  /*5350*/  @!P0 EXIT ;  /* 0x000000000000894d */ /* 0x000fea0003800000 */
[----:B------:R-:W-:Y:S01]  /*5360*/  BAR.SYNC.DEFER_BLOCKING 0x6, 0xa0 ;  /* 0x0182800000007b1d */ /* 0x000fe20000010000 */
[C---:B------:R-:W-:Y:S01]  /*5370*/  IMAD.SHL.U32 R4, R101.reuse, 0x40, RZ ;  /* 0x0000004065047824 */ /* 0x040fe200078e00ff */
[C---:B------:R-:W-:Y:S01]  /*5380*/  R2P PR, R101.reuse, 0x6 ;  /* 0x0000000665007804 */ /* 0x040fe20000000000 */
[C---:B------:R-:W-:Y:S01]  /*5390*/  IMAD.SHL.U32 R92, R101.reuse, 0x8, RZ ;  /* 0x00000008655c7824 */ /* 0x040fe200078e00ff */
[----:B------:R-:W-:Y:S01]  /*53a0*/  CS2R R96, SRZ ;  /* 0x0000000000607805 */ /* 0x000fe2000001ff00 */
[C---:B------:R-:W-:Y:S01]  /*53b0*/  IMAD.U32 R46, R101.reuse, 0x10000, RZ ;  /* 0x00010000652e7824 */ /* 0x040fe200078e00ff */
[----:B------:R-:W-:Y:S02]  /*53c0*/  UMOV UR48, 0x400 ;  /* 0x0000040000307882 */ /* 0x000fe40000000000 */
[----:B------:R-:W1:Y:S01]  /*53d0*/  LDC R91, c[0x0][0x370] ;  /* 0x0000dc00ff5b7b82 */ /* 0x000e620000000800 */
[----:B------:R-:W-:Y:S01]  /*53e0*/  ULEA UR48, UR37, UR48, 0x18 ;  /* 0x0000003025307291 */ /* 0x000fe2000f8ec0ff */
[C---:B------:R-:W-:Y:S01]  /*53f0*/  LOP3.LUT R3, R4.reuse, 0x1c0, RZ, 0xc0, !PT ;  /* 0x000001c004037812 */ /* 0x040fe200078ec0ff */
[----:B------:R-:W-:Y:S01]  /*5400*/  IMAD.SHL.U32 R2, R101, 0x20, RZ ;  /* 0x0000002065027824 */ /* 0x000fe200078e00ff */
[----:B------:R-:W-:Y:S01]  /*5410*/  LOP3.LUT R4, R4, 0x200, RZ, 0xc0, !PT ;  /* 0x0000020004047812 */ /* 0x000fe200078ec0ff */
[----:B------:R-:W-:Y:S01]  /*5420*/  IMAD.MOV.U32 R99, RZ, RZ, 0x20 ;  /* 0x00000020ff637424 */ /* 0x000fe200078e00ff */
[----:B------:R-:W-:Y:S01]  /*5430*/  LOP3.LUT R92, R3, 0x38, R92, 0xf8, !PT ;  /* 0x00000038035c7812 */ /* 0x000fe200078ef85c */
[----:B------:R-:W-:Y:S01]  /*5440*/  UIADD3 UR4, UPT, UPT, UR48, 0x400, URZ ;  /* 0x0000040030047890 */ /* 0x000fe2000fffe0ff */
[----:B------:R-:W2:Y:S01]  /*5450*/  LDC R42, c[0x0][0xb0c] ;  /* 0x0002c300ff2a7b82 */ /* 0x000ea20000000800 */
[----:B------:R-:W-:Y:S01]  /*5460*/  SHF.R.U32.HI R3, RZ, 0x1, R101 ;  /* 0x00000001ff037819 */ /* 0x000fe20000011665 */
[----:B------:R-:W-:Y:S01]  /*5470*/  IMAD.MOV.U32 R98, RZ, RZ, 0x1 ;  /* 0x00000001ff627424 */ /* 0x000fe200078e00ff */
[----:B------:R-:W-:Y:S01]  /*5480*/  LOP3.LUT R46, R46, 0x600000, RZ, 0xc0, !PT ;  /* 0x006000002e2e7812 */ /* 0x000fe200078ec0ff */
[----:B------:R-:W-:Y:S01]  /*5490*/  IMAD.MOV.U32 R45, RZ, RZ, RZ ;  /* 0x000000ffff2d7224 */ /* 0x000fe200078e00ff */
[----:B------:R-:W-:Y:S01]  /*54a0*/  LOP3.LUT R2, R4, 0xc00, R2, 0xf8, !PT ;  /* 0x00000c0004027812 */ /* 0x000fe200078ef802 */
[----:B------:R-:W-:Y:S01]  /*54b0*/  IMAD.MOV.U32 R104, RZ, RZ, RZ ;  /* 0x000000ffff687224 */ /* 0x000fe200078e00ff */
[----:B------:R-:W-:Y:S01]  /*54c0*/  LOP3.LUT R92, R92, 0x8, R3, 0x78, !PT ;  /* 0x000000085c5c7812 */ /* 0x000fe200078e7803 */
[----:B------:R-:W4:Y:S01]  /*54d0*/  LDC R89, c[0x0][0xb20] ;  /* 0x0002c800ff597b82 */ /* 0x000f220000000800 */
[----:B------:R-:W3:Y:S01]  /*54e0*/  LDS R0, [UR48+0x230] ;  /* 0x00023030ff007984 */ /* 0x000ee20008000800 */
[----:B------:R-:W-:Y:S01]  /*54f0*/  SEL R100, R99, 0xffffffe0, !P2 ;  /* 0xffffffe063647807 */ /* 0x000fe20005000000 */
[----:B------:R-:W-:Y:S01]  /*5500*/  IMAD.U32 R94, RZ, RZ, UR4 ;  /* 0x00000004ff5e7e24 */ /* 0x000fe2000f8e00ff */
[----:B------:R-:W-:Y:S01]  /*5510*/  LOP3.LUT R92, R2, R92, RZ, 0xfc, !PT ;  /* 0x0000005c025c7212 */ /* 0x000fe200078efcff */
[----:B------:R-:W1:Y:S01]  /*5520*/  LDCU.64 UR52, c[0x0][0x348] ;  /* 0x00006900ff3477ac */ /* 0x000e620008000a00 */
[----:B------:R-:W-:-:S02]  /*5530*/  LOP3.LUT R101, R101, 0x60, RZ, 0xc0, !PT ;  /* 0x0000006065657812 */ /* 0x000fc400078ec0ff */
[----:B------:R-:W1:Y:S01]  /*5540*/  LDC R41, c[0x0][0xb30] ;  /* 0x0002cc00ff297b82 */ /* 0x000e620000000800 */
[----:B------:R-:W-:Y:S01]  /*5550*/  SEL R99, R99, 0xffffffe0, !P1 ;  /* 0xffffffe063637807 */ /* 0x000fe20004800000 */
[----:B------:R-:W1:Y:S01]  /*5560*/  LDCU.64 UR38, c[0x0][0x888] ;  /* 0x00011100ff2677ac */ /* 0x000e620008000a00 */
[----:B------:R-:W1:Y:S05]  /*5570*/  LDCU.64 UR44, c[0x0][0x890] ;  /* 0x00011200ff2c77ac */ /* 0x000e6a0008000a00 */
[----:B------:R-:W1:Y:S01]  /*5580*/  LDC.64 R84, c[0x0][0xb10] ;  /* 0x0002c400ff547b82 */ /* 0x000e620000000a00 */
[----:B------:R-:W-:Y:S01]  /*5590*/  UMOV UR49, URZ ;  /* 0x000000ff00317c82 */ /* 0x000fe20008000000 */
[----:B------:R-:W-:-:S06]  /*55a0*/  UMOV UR51, URZ ;  /* 0x000000ff00337c82 */ /* 0x000fcc0008000000 */
[----:B------:R-:W1:Y:S08]  /*55b0*/  LDC.64 R38, c[0x0][0xb18] ;  /* 0x0002c600ff267b82 */ /* 0x000e700000000a00 */
[----:B------:R-:W1:Y:S08]  /*55c0*/  LDC.64 R36, c[0x0][0xb28] ;  /* 0x0002ca00ff247b82 */ /* 0x000e700000000a00 */
[----:B------:R-:W1:Y:S01]  /*55d0*/  LDC.64 R82, c[0x0][0x8b0] ;  /* 0x00022c00ff527b82 */ /* 0x000e620000000a00 */
[----:B---3--:R-:W-:-:S07]  /*55e0*/  IMAD.IADD R46, R0, 0x1, R46 ;  /* 0x00000001002e7824 */ /* 0x008fce00078e022e */
[----:B------:R-:W3:Y:S08]  /*55f0*/  LDC.64 R80, c[0x0][0x8a8] ;  /* 0x00022a00ff507b82 */ /* 0x000ef00000000a00 */
[----:B--2-4-:R-:W1:Y:S02]  /*5600*/  LDC R90, c[0x0][0x374] ;  /* 0x0000dd00ff5a7b82 */ /* 0x014e640000000800 */
.L_x_142:
[----:B------:R-:W-:Y:S02]  /*5610*/  LEA R0, R104, UR48, 0x3 ;  /* 0x0000003068007c11 */ /* 0x000fe4000f8e18ff */
[----:B------:R-:W-:Y:S02]  /*5620*/  SHF.L.U32 R2, R96, 0x1f, RZ ;  /* 0x0000001f60027819 */ /* 0x000fe400000006ff */
[----:B-1----:R-:W-:Y:S02]  /*5630*/  LEA R16, R104, UR48, 0x4 ;  /* 0x0000003068107c11 */ /* 0x002fe4000f8e20ff */
[----:B------:R-:W2:Y:S02]  /*5640*/  SYNCS.PHASECHK.TRANS64.TRYWAIT P0, [R0+URZ+0x180], R2 ;  /* 0x00018002000075a7 */ /* 0x000ea400080011ff */
[----:B--2---:R-:W-:Y:S05]  /*5650*/  @!P0 BRA `(.L_x_99) ;  /* 0x0000005000248947 */ /* 0x004fea0003800000 */
.L_x_220:
[----:B------:R-:W4:Y:S01]  /*5660*/  LDC.64 R10, c[0x0][0xb10] ;  /* 0x0002c400ff0a7b82 */ /* 0x000f220000000a00 */
[----:B------:R-:W3:Y:S01]  /*5670*/  LDS.128 R16, [R16+0x210] ;  /* 0x0002100010107984 */ /* 0x000ee20000000c00 */
[----:B-1----:R-:W-:Y:S01]  /*5680*/  ISETP.NE.AND P1, PT, R41, 0x1, PT ;  /* 0x000000012900780c */ /* 0x002fe20003f25270 */
[----:B--2---:R-:W-:Y:S01]  /*5690*/  VIADD R0, R0, 0x190 ;  /* 0x0000019000007836 */ /* 0x004fe20000000000 */
[----:B------:R-:W-:Y:S04]  /*56a0*/  ISETP.GE.AND P0, PT, R40, 0x1, PT ;  /* 0x000000012800780c */ /* 0x000fe80003f06270 */
[----:B------:R-:W1:Y:S01]  /*56b0*/  LDC.64 R8, c[0x0][0xb18] ;  /* 0x0002c600ff087b82 */ /* 0x000e620000000a00 */
[----:B------:R-:W-:Y:S01]  /*56c0*/  PRMT R0, RZ, 0x654, R0 ;  /* 0x00000654ff007816 */ /* 0x000fe20000000000 */
[----:B------:R-:W-:Y:S01]  /*56d0*/  @!PT LDS RZ, [RZ] ;  /* 0x00000000fffff984 */ /* 0x000fe20000000800 */
[----:B------:R-:W-:Y:S01]  /*56e0*/  @!PT LDS RZ, [RZ] ;  /* 0x00000000fffff984 */ /* 0x000fe20000000800 */
[----:B------:R-:W-:Y:S01]  /*56f0*/  @!PT LDS RZ, [RZ] ;  /* 0x00000000fffff984 */ /* 0x000fe20000000800 */
[----:B------:R-:W-:Y:S01]  /*5700*/  @!PT LDS RZ, [RZ] ;  /* 0x00000000fffff984 */ /* 0x000fe20000000800 */
[----:B------:R2:W-:Y:S06]  /*5710*/  MEMBAR.ALL.CTA ;  /* 0x0000000000007992 */ /* 0x0005ec0000008000 */
[----:B--2---:R-:W2:Y:S01]  /*5720*/  FENCE.VIEW.ASYNC.S ;  /* 0x00000000000073c6 */ /* 0x004ea20000000000 */
[----:B------:R-:W1:Y:S08]  /*5730*/  @!P1 LDC R12, c[0x0][0xb20] ;  /* 0x0002c800ff0c9b82 */ /* 0x000e700000000800 */
[----:B------:R-:W1:Y:S01]  /*5740*/  @!P1 LDC R7, c[0x0][0xb0c] ;  /* 0x0002c300ff079b82 */ /* 0x000e620000000800 */
[----:B--2---:R2:W-:Y:S01]  /*5750*/  SYNCS.ARRIVE.TRANS64.RED.A1T0 RZ, [R0+URZ], RZ ;  /* 0x000000ff00ff79a7 */ /* 0x0045e200081004ff */
[----:B---3--:R-:W-:Y:S04]  /*5760*/  LOP3.LUT P4, RZ, R18, 0x1, RZ, 0xc0, !PT ;  /* 0x0000000112ff7812 */ /* 0x008fe8000788c0ff */
[----:B------:R-:W-:Y:S09]  /*5770*/  P2R R102, PR, RZ, 0x10 ;  /* 0x00000010ff667803 */ /* 0x000ff20000000000 */
[----:B------:R-:W-:Y:S02]  /*5780*/  @P4 MOV R44, R16 ;  /* 0x00000010002c4202 */ /* 0x000fe40000000f00 */
[----:B------:R-:W-:Y:S01]  /*5790*/  @P4 LOP3.LUT R43, R17, 0xffff, RZ, 0xc0, !PT ;  /* 0x0000ffff112b4812 */ /* 0x000fe200078ec0ff */
[----:B--2-4-:R-:W-:Y:S06]  /*57a0*/  @!P0 BRA `(.L_x_100) ;  /* 0x0000000000a48947 */ /* 0x014fec0003800000 */
[----:B------:R-:W-:Y:S01]  /*57b0*/  IMAD.HI.U32 R0, R90, R39, RZ ;  /* 0x000000275a007227 */ /* 0x000fe200078e00ff */
[----:B------:R-:W-:Y:S02]  /*57c0*/  ISETP.NE.AND P0, PT, R38, 0x1, PT ;  /* 0x000000012600780c */ /* 0x000fe40003f05270 */
[----:B------:R-:W-:Y:S01]  /*57d0*/  ISETP.NE.AND P2, PT, R40, 0x1, PT ;  /* 0x000000012800780c */ /* 0x000fe20003f45270 */
[----:B------:R-:W-:Y:S01]  /*57e0*/  IMAD.HI.U32 R4, R91, R84, RZ ;  /* 0x000000545b047227 */ /* 0x000fe200078e00ff */
[----:B------:R-:W-:Y:S02]  /*57f0*/  SHF.R.U32.HI R0, RZ, R89, R0 ;  /* 0x00000059ff007219 */ /* 0x000fe40000011600 */
[----:B------:R-:W-:Y:S01]  /*5800*/  ISETP.NE.AND P3, PT, R42, 0x1, PT ;  /* 0x000000012a00780c */ /* 0x000fe20003f65270 */
[----:B------:R-:W-:Y:S01]  /*5810*/  IMAD.HI.U32 R6, R43, R39, RZ ;  /* 0x000000272b067227 */ /* 0x000fe200078e00ff */
[-C--:B------:R-:W-:Y:S02]  /*5820*/  SHF.R.U32.HI R4, RZ, R85.reuse, R4 ;  /* 0x00000055ff047219 */ /* 0x080fe40000011604 */
[----:B------:R-:W-:Y:S01]  /*5830*/  SEL R0, R90, R0, !P0 ;  /* 0x000000005a007207 */ /* 0x000fe20004000000 */
[----:B------:R-:W-:Y:S01]  /*5840*/  IMAD.HI.U32 R5, R44, R84, RZ ;  /* 0x000000542c057227 */ /* 0x000fe200078e00ff */
[----:B------:R-:W-:Y:S03]  /*5850*/  SEL R4, R91, R4, !P3 ;  /* 0x000000045b047207 */ /* 0x000fe60005800000 */
[-C--:B------:R-:W-:Y:S01]  /*5860*/  IMAD.HI.U32 R3, R0, R36.reuse, RZ ;  /* 0x0000002400037227 */ /* 0x080fe200078e00ff */
[----:B------:R-:W-:Y:S03]  /*5870*/  SHF.R.U32.HI R5, RZ, R85, R5 ;  /* 0x00000055ff057219 */ /* 0x000fe60000011605 */
[----:B------:R-:W-:Y:S01]  /*5880*/  IMAD.HI.U32 R2, R4, R36, RZ ;  /* 0x0000002404027227 */ /* 0x000fe200078e00ff */
[----:B------:R-:W-:Y:S02]  /*5890*/  @P2 SHF.R.U32.HI R0, RZ, R37, R3 ;  /* 0x00000025ff002219 */ /* 0x000fe40000011603 */
[----:B------:R-:W-:Y:S02]  /*58a0*/  SHF.R.U32.HI R3, RZ, R89, R6 ;  /* 0x00000059ff037219 */ /* 0x000fe40000011606 */
[----:B------:R-:W-:Y:S01]  /*58b0*/  @P2 SHF.R.U32.HI R4, RZ, R37, R2 ;  /* 0x00000025ff042219 */ /* 0x000fe20000011602 */
[----:B------:R-:W-:Y:S01]  /*58c0*/  IMAD R0, R40, R0, RZ ;  /* 0x0000000028007224 */ /* 0x000fe200078e02ff */
[----:B------:R-:W-:Y:S02]  /*58d0*/  SEL R3, R43, R3, !P0 ;  /* 0x000000032b037207 */ /* 0x000fe40004000000 */
[----:B------:R-:W-:Y:S01]  /*58e0*/  SEL R2, R44, R5, !P3 ;  /* 0x000000052c027207 */ /* 0x000fe20005800000 */
[----:B------:R-:W-:Y:S01]  /*58f0*/  IMAD R5, R40, R4, RZ ;  /* 0x0000000428057224 */ /* 0x000fe200078e02ff */
[C---:B------:R-:W-:Y:S01]  /*5900*/  ISETP.GE.AND P0, PT, R3.reuse, R0, PT ;  /* 0x000000000300720c */ /* 0x040fe20003f06270 */
[C---:B------:R-:W-:Y:S03]  /*5910*/  IMAD.HI.U32 R0, R3.reuse, R36, RZ ;  /* 0x0000002403007227 */ /* 0x040fe600078e00ff */
[C---:B------:R-:W-:Y:S02]  /*5920*/  ISETP.GE.OR P0, PT, R2.reuse, R5, P0 ;  /* 0x000000050200720c */ /* 0x040fe40000706670 */
[----:B------:R-:W-:Y:S04]  /*5930*/  SHF.R.U32.HI R0, RZ, R37, R0 ;  /* 0x00000025ff007219 */ /* 0x000fe80000011600 */
[C---:B------:R-:W-:Y:S05]  /*5940*/  SEL R6, R3.reuse, R0, !P2 ;  /* 0x0000000003067207 */ /* 0x040fea0005000000 */
        /* <DEDUP_REMOVED lines=14> */
[----:B------:R-:W-:Y:S07]  /*5a30*/  IMAD R43, R3, R38, R43 ;  /* 0x00000026032b7224 */ /* 0x000fee00078e022b */
.L_x_100:
[----:B-1----:R-:W-:Y:S01]  /*5a40*/  @!P1 ISETP.NE.AND P0, PT, R8, 0x1, PT ;  /* 0x000000010800980c */ /* 0x002fe20003f05270 */
[----:B------:R-:W-:Y:S01]  /*5a50*/  @!P1 IMAD.HI.U32 R2, R43, R9, RZ ;  /* 0x000000092b029227 */ /* 0x000fe200078e00ff */
[----:B------:R-:W-:Y:S01]  /*5a60*/  R2UR UR42, R15 ;  /* 0x000000000f2a72ca */ /* 0x000fe200000e0000 */
[----:B------:R-:W-:Y:S01]  /*5a70*/  BSSY.RECONVERGENT B6, `(.L_x_101) ;  /* 0x0000031000067945 */ /* 0x000fe20003800200 */
[----:B------:R-:W-:Y:S01]  /*5a80*/  R2UR UR41, R14 ;  /* 0x000000000e2972ca */ /* 0x000fe200000e0000 */
[----:B------:R-:W-:Y:S01]  /*5a90*/  @!P1 IMAD.HI.U32 R0, R44, R10, RZ ;  /* 0x0000000a2c009227 */ /* 0x000fe200078e00ff */
[----:B------:R-:W-:Y:S02]  /*5aa0*/  @!P1 SHF.R.U32.HI R2, RZ, R12, R2 ;  /* 0x0000000cff029219 */ /* 0x000fe40000011602 */
[----:B------:R-:W-:Y:S01]  /*5ab0*/  @!P1 ISETP.NE.AND P2, PT, R7, 0x1, PT ;  /* 0x000000010700980c */ /* 0x000fe20003f45270 */
[----:B------:R-:W-:Y:S01]  /*5ac0*/  VIADD R104, R104, 0x1 ;  /* 0x0000000168687836 */ /* 0x000fe20000000000 */
[----:B------:R-:W-:Y:S02]  /*5ad0*/  @!P1 SEL R2, R43, R2, !P0 ;  /* 0x000000022b029207 */ /* 0x000fe40004000000 */
[----:B------:R-:W-:Y:S02]  /*5ae0*/  @!P1 SHF.R.U32.HI R0, RZ, R11, R0 ;  /* 0x0000000bff009219 */ /* 0x000fe40000011600 */
[----:B------:R-:W-:Y:S01]  /*5af0*/  LOP3.LUT P0, RZ, R94, 0x3f0, RZ, 0xc0, !PT ;  /* 0x000003f05eff7812 */ /* 0x000fe2000780c0ff */
[----:B------:R-:W-:Y:S01]  /*5b00*/  USHF.L.U32 UR42, UR42, 0x6, URZ ;  /* 0x000000062a2a7899 */ /* 0x000fe200080006ff */
[----:B------:R-:W-:Y:S01]  /*5b10*/  @!P1 SEL R3, R44, R0, !P2 ;  /* 0x000000002c039207 */ /* 0x000fe20005000000 */
[----:B------:R-:W-:Y:S01]  /*5b20*/  USHF.L.U32 UR41, UR41, 0x8, URZ ;  /* 0x0000000829297899 */ /* 0x000fe200080006ff */
[----:B------:R-:W-:Y:S03]  /*5b30*/  @P4 SHF.R.U32.HI R95, RZ, 0x10, R17 ;  /* 0x00000010ff5f4819 */ /* 0x000fe60000011611 */
[----:B------:R-:W-:Y:S02]  /*5b40*/  @!P1 IMAD.IADD R0, R2, 0x1, -R3 ;  /* 0x0000000102009824 */ /* 0x000fe400078e0a03 */
[----:B------:R-:W-:Y:S02]  /*5b50*/  @!P1 IMAD.IADD R2, R3, 0x1, -R2 ;  /* 0x0000000103029824 */ /* 0x000fe400078e0a02 */
[----:B------:R-:W-:Y:S02]  /*5b60*/  @!P1 IMAD R44, R0, R7, R44 ;  /* 0x00000007002c9224 */ /* 0x000fe400078e022c */
[----:B------:R-:W-:Y:S01]  /*5b70*/  @!P1 IMAD R43, R2, R8, R43 ;  /* 0x00000008022b9224 */ /* 0x000fe200078e022b */
[----:B------:R-:W-:Y:S06]  /*5b80*/  @!P0 BRA `(.L_x_102) ;  /* 0x00000000007c8947 */ /* 0x000fec0003800000 */
[----:B------:R-:W1:Y:S01]  /*5b90*/  LDCU.64 UR8, c[0x4][0x80] ;  /* 0x01001000ff0877ac */ /* 0x000e620008000a00 */
[----:B------:R-:W-:Y:S01]  /*5ba0*/  MOV R2, 0x0 ;  /* 0x0000000000027802 */ /* 0x000fe20000000f00 */
[----:B------:R-:W-:Y:S02]  /*5bb0*/  HFMA2 R12, -RZ, RZ, 0, 5.9604644775390625e-08 ;  /* 0x00000001ff0c7431 */ /* 0x000fe400000001ff */
[----:B------:R-:W-:Y:S01]  /*5bc0*/  IMAD.MOV.U32 R8, RZ, RZ, 0x70 ;  /* 0x00000070ff087424 */ /* 0x000fe200078e00ff */
[----:B------:R2:W3:Y:S01]  /*5bd0*/  LDC.64 R14, c[0x4][R2] ;  /* 0x01000000020e7b82 */ /* 0x0004e20000000a00 */
[----:B------:R-:W4:Y:S01]  /*5be0*/  LDCU.64 UR6, c[0x4][0x88] ;  /* 0x01001100ff0677ac */ /* 0x000f220008000a00 */
[----:B------:R-:W-:Y:S01]  /*5bf0*/  IMAD.MOV.U32 R13, RZ, RZ, RZ ;  /* 0x000000ffff0d7224 */ /* 0x000fe200078e00ff */
[----:B------:R-:W2:Y:S01]  /*5c00*/  LDCU.64 UR4, c[0x4][0x8] ;  /* 0x01000100ff0477ac */ /* 0x000ea20008000a00 */
[----:B-1----:R-:W-:Y:S01]  /*5c10*/  MOV R5, UR9 ;  /* 0x0000000900057c02 */ /* 0x002fe20008000f00 */
[----:B------:R-:W-:Y:S01]  /*5c20*/  IMAD.U32 R4, RZ, RZ, UR8 ;  /* 0x00000008ff047e24 */ /* 0x000fe2000f8e00ff */
[----:B----4-:R-:W-:Y:S01]  /*5c30*/  MOV R7, UR7 ;  /* 0x0000000700077c02 */ /* 0x010fe20008000f00 */
[----:B------:R-:W-:Y:S01]  /*5c40*/  IMAD.U32 R6, RZ, RZ, UR6 ;  /* 0x00000006ff067e24 */ /* 0x000fe2000f8e00ff */
[----:B--2---:R-:W-:Y:S01]  /*5c50*/  MOV R11, UR5 ;  /* 0x00000005000b7c02 */ /* 0x004fe20008000f00 */
[----:B------:R-:W-:Y:S02]  /*5c60*/  IMAD.U32 R10, RZ, RZ, UR4 ;  /* 0x00000004ff0a7e24 */ /* 0x000fe4000f8e00ff */
[----:B------:R-:W-:Y:S07]  /*5c70*/  LEPC R20, `(.L_x_103) ;  /* 0x000000001014794e */ /* 0x000fee0000000000 */
[----:B---3-5:R-:W-:Y:S05]  /*5c80*/  CALL.ABS.NOINC R14 ;  /* 0x000000000e007343 */ /* 0x028fea0003c00000 */
.L_x_103:
[----:B------:R-:W1:Y:S01]  /*5c90*/  LDCU.64 UR8, c[0x4][0x80] ;  /* 0x01001000ff0877ac */ /* 0x000e620008000a00 */
[----:B------:R-:W2:Y:S01]  /*5ca0*/  LDC.64 R2, c[0x4][R2] ;  /* 0x0100000002027b82 */ /* 0x000ea20000000a00 */
[----:B------:R-:W-:Y:S02]  /*5cb0*/  HFMA2 R12, -RZ, RZ, 0, 5.9604644775390625e-08 ;  /* 0x00000001ff0c7431 */ /* 0x000fe400000001ff */
[----:B------:R-:W-:Y:S02]  /*5cc0*/  IMAD.MOV.U32 R8, RZ, RZ, 0x70 ;  /* 0x00000070ff087424 */ /* 0x000fe400078e00ff */
[----:B------:R-:W-:Y:S01]  /*5cd0*/  IMAD.MOV.U32 R13, RZ, RZ, RZ ;  /* 0x000000ffff0d7224 */ /* 0x000fe200078e00ff */
[----:B------:R-:W3:Y:S01]  /*5ce0*/  LDCU.64 UR6, c[0x4][0x88] ;  /* 0x01001100ff0677ac */ /* 0x000ee20008000a00 */
[----:B------:R-:W4:Y:S01]  /*5cf0*/  LDCU.64 UR4, c[0x4][0x8] ;  /* 0x01000100ff0477ac */ /* 0x000f220008000a00 */
[----:B-1----:R-:W-:Y:S02]  /*5d00*/  MOV R4, UR8 ;  /* 0x0000000800047c02 */ /* 0x002fe40008000f00 */
[----:B------:R-:W-:Y:S02]  /*5d10*/  MOV R5, UR9 ;  /* 0x0000000900057c02 */ /* 0x000fe40008000f00 */
[----:B---3--:R-:W-:Y:S01]  /*5d20*/  MOV R7, UR7 ;  /* 0x0000000700077c02 */ /* 0x008fe20008000f00 */
[----:B------:R-:W-:Y:S01]  /*5d30*/  IMAD.U32 R6, RZ, RZ, UR6 ;  /* 0x00000006ff067e24 */ /* 0x000fe2000f8e00ff */
[----:B----4-:R-:W-:Y:S01]  /*5d40*/  MOV R11, UR5 ;  /* 0x00000005000b7c02 */ /* 0x010fe20008000f00 */
[----:B------:R-:W-:Y:S02]  /*5d50*/  IMAD.U32 R10, RZ, RZ, UR4 ;  /* 0x00000004ff0a7e24 */ /* 0x000fe4000f8e00ff */
[----:B------:R-:W-:Y:S07]  /*5d60*/  LEPC R20, `(.L_x_102) ;  /* 0x000000001014794e */ /* 0x000fee0000000000 */
[----:B--2---:R-:W-:Y:S05]  /*5d70*/  CALL.ABS.NOINC R2 ;  /* 0x0000000002007343 */ /* 0x004fea0003c00000 */
.L_x_102:
[----:B------:R-:W-:Y:S05]  /*5d80*/  BSYNC.RECONVERGENT B6 ;  /* 0x0000000000067941 */ /* 0x000fea0003800200 */
.L_x_101:
[----:B------:R-:W-:Y:S01]  /*5d90*/  ISETP.NE.U32.AND P4, PT, R82, RZ, PT ;  /* 0x000000ff5200720c */ /* 0x000fe20003f85070 */
[----:B------:R-:W-:Y:S01]  /*5da0*/  UISETP.NE.AND UP2, UPT, UR50, URZ, UPT ;  /* 0x000000ff3200728c */ /* 0x000fe2000bf45270 */
[----:B------:R-:W-:Y:S01]  /*5db0*/  ISETP.NE.U32.AND P2, PT, RZ, UR38, PT ;  /* 0x00000026ff007c0c */ /* 0x000fe2000bf45070 */
[----:B------:R-:W-:Y:S01]  /*5dc0*/  UISETP.NE.U32.AND UP1, UPT, UR44, URZ, UPT ;  /* 0x000000ff2c00728c */ /* 0x000fe2000bf25070 */
[----:B------:R-:W-:Y:S01]  /*5dd0*/  ISETP.NE.AND.EX P4, PT, R83, RZ, PT, P4 ;  /* 0x000000ff5300720c */ /* 0x000fe20003f85340 */
[----:B------:R-:W-:Y:S01]  /*5de0*/  UPLOP3.LUT UP0, UPT, UPT, UPT, UPT, 0x40, 0x4 ;  /* 0x000000000004789c */ /* 0x000fe20003f0e870 */
[----:B------:R-:W-:Y:S01]  /*5df0*/  ISETP.NE.AND.EX P2, PT, RZ, UR39, PT, P2 ;  /* 0x00000027ff007c0c */ /* 0x000fe2000bf45320 */
[----:B------:R-:W-:Y:S01]  /*5e00*/  UISETP.NE.AND.EX UP1, UPT, UR45, URZ, UPT, UP1 ;  /* 0x000000ff2d00728c */ /* 0x000fe2000bf25310 */
[----:B------:R-:W-:Y:S04]  /*5e10*/  PLOP3.LUT P1, PT, PT, PT, UP2, 0x80, 0x8 ;  /* 0x000000000008781c */ /* 0x000fe80003f2f028 */
[----:B------:R-:W-:Y:S06]  /*5e20*/  @UP2 UPLOP3.LUT UP0, UPT, UPT, UPT, UP1, 0x80, 0x8 ;  /* 0x000000000008289c */ /* 0x000fec0003f0f010 */
[----:B------:R-:W-:Y:S01]  /*5e30*/  PLOP3.LUT P0, PT, PT, PT, UP0, 0x80, 0x8 ;  /* 0x000000000008781c */ /* 0x000fe20003f0f008 */
[----:B------:R-:W-:Y:S01]  /*5e40*/  @!UPT UIADD3 URZ, UPT, UPT, URZ, URZ, URZ ;  /* 0x000000fffffff290 */ /* 0x000fe2000fffe0ff */
[----:B------:R-:W-:Y:S11]  /*5e50*/  BRA.U !UP1, `(.L_x_104) ;  /* 0x0000000109387547 */ /* 0x000ff6000b800000 */
[----:B------:R-:W-:Y:S01]  /*5e60*/  UISETP.NE.U32.AND UP0, UPT, UR38, URZ, UPT ;  /* 0x000000ff2600728c */ /* 0x000fe2000bf05070 */
[----:B------:R-:W-:Y:S02]  /*5e70*/  HFMA2 R0, -RZ, RZ, 0, 5.9604644775390625e-08 ;  /* 0x00000001ff007431 */ /* 0x000fe400000001ff */
[----:B------:R-:W-:Y:S01]  /*5e80*/  IMAD.MOV.U32 R88, RZ, RZ, 0x1 ;  /* 0x00000001ff587424 */ /* 0x000fe200078e00ff */
[----:B------:R-:W-:Y:S06]  /*5e90*/  UISETP.NE.AND.EX UP0, UPT, UR39, URZ, UPT, UP0 ;  /* 0x000000ff2700728c */ /* 0x000fec000bf05300 */
[----:B------:R-:W-:Y:S05]  /*5ea0*/  PLOP3.LUT P3, PT, PT, PT, UP0, 0x80, 0x8 ;  /* 0x000000000008781c */ /* 0x000fea0003f6f008 */
[----:B------:R-:W1:Y:S01]  /*5eb0*/  @UP0 LDCU.64 UR6, c[0x0][0x888] ;  /* 0x00011100ff0607ac */ /* 0x000e620008000a00 */
[----:B------:R-:W-:Y:S07]  /*5ec0*/  @UP0 UIMAD UR4, UR36, UR44, URZ ;  /* 0x0000002c240402a4 */ /* 0x000fee000f8e02ff */
[----:B------:R-:W-:Y:S01]  /*5ed0*/  @!P3 PRMT R88, R0, 0x7610, R88 ;  /* 0x000076100058b816 */ /* 0x000fe20000000058 */
[----:B-1----:R-:W-:Y:S03]  /*5ee0*/  @UP0 UIMAD.WIDE UR6, UR4, 0x4, UR6 ;  /* 0x00000004040608a5 */ /* 0x002fe6000f8e0206 */
[----:B------:R-:W1:Y:S03]  /*5ef0*/  @!UP0 LDCU UR4, c[0x0][0x880] ;  /* 0x00011000ff0487ac */ /* 0x000e660008000800 */
[----:B------:R-:W-:Y:S01]  /*5f00*/  IMAD.U32 R2, RZ, RZ, UR6 ;  /* 0x00000006ff027e24 */ /* 0x000fe2000f8e00ff */
[----:B------:R-:W-:Y:S05]  /*5f10*/  MOV R3, UR7 ;  /* 0x0000000700037c02 */ /* 0x000fea0008000f00 */
[----:B-----5:R2:W5:Y:S02]  /*5f20*/  @P3 LDG.E R49, desc[UR46][R2.64] ;  /* 0x0000002e02313981 */ /* 0x020564000c1e1900 */
[----:B-12---:R-:W-:Y:S02]  /*5f30*/  @!P3 IMAD.U32 R49, RZ, RZ, UR4 ;  /* 0x00000004ff31be24 */ /* 0x006fe4000f8e00ff */
.L_x_104:
[----:B------:R-:W-:Y:S05]  /*5f40*/  @!P4 BRA `(.L_x_105) ;  /* 0x000000000020c947 */ /* 0x000fea0003800000 */
[----:B------:R-:W-:Y:S04]  /*5f50*/  ISETP.NE.U32.AND P3, PT, R80, RZ, PT ;  /* 0x000000ff5000720c */ /* 0x000fe80003f65070 */
[----:B------:R-:W-:Y:S11]  /*5f60*/  ISETP.NE.AND.EX P3, PT, R81, RZ, PT, P3 ;  /* 0x000000ff5100720c */ /* 0x000ff60003f65330 */
[----:B------:R-:W-:Y:S02]  /*5f70*/  @!UPT UIADD3 URZ, UPT, UPT, URZ, URZ, URZ ;  /* 0x000000fffffff290 */ /* 0x000fe4000fffe0ff */
[----:B------:R-:W1:Y:S01]  /*5f80*/  @P3 LDC.64 R2, c[0x0][0x8a8] ;  /* 0x00022a00ff023b82 */ /* 0x000e620000000a00 */
[----:B------:R-:W-:Y:S04]  /*5f90*/  @P3 IMAD R0, R82, UR36, RZ ;  /* 0x0000002452003c24 */ /* 0x000fe8000f8e02ff */
[----:B-1----:R-:W-:Y:S05]  /*5fa0*/  @P3 IMAD.WIDE R2, R0, 0x4, R2 ;  /* 0x0000000400023825 */ /* 0x002fea00078e0202 */
[----:B-----5:R1:W5:Y:S02]  /*5fb0*/  @P3 LDG.E R47, desc[UR46][R2.64] ;  /* 0x0000002e022f3981 */ /* 0x020364000c1e1900 */
[----:B-1----:R-:W2:Y:S02]  /*5fc0*/  @!P3 LDC R47, c[0x0][0x8a0] ;  /* 0x00022800ff2fbb82 */ /* 0x002ea40000000800 */
.L_x_105:
[----:B-----5:R-:W-:Y:S01]  /*5fd0*/  FSETP.NEU.AND P3, PT, R49, RZ, PT ;  /* 0x000000ff3100720b */ /* 0x020fe20003f6d000 */
[----:B------:R-:W-:Y:S01]  /*5fe0*/  IMAD.SHL.U32 R66, R92, 0x2, RZ ;  /* 0x000000025c427824 */ /* 0x000fe200078e00ff */
[----:B------:R-:W-:Y:S01]  /*5ff0*/  SEL R4, RZ, 0xffffffff, P2 ;  /* 0xffffffffff047807 */ /* 0x000fe20001000000 */
[----:B------:R-:W-:Y:S01]  /*6000*/  BSSY B1, `(.L_x_106) ;  /* 0x0000043000017945 */ /* 0x000fe20003800000 */
[----:B------:R-:W-:Y:S01]  /*6010*/  @P1 LOP3.LUT P2, RZ, R88, 0xff, RZ, 0xc0, !PT ;  /* 0x000000ff58ff1812 */ /* 0x000fe2000784c0ff */
[----:B------:R-:W-:Y:S01]  /*6020*/  VIADD R107, R66, UR48 ;  /* 0x00000030426b7c36 */ /* 0x000fe20008000000 */
[----:B------:R-:W-:Y:S01]  /*6030*/  @P1 SEL R0, RZ, 0xffffffff, P3 ;  /* 0xffffffffff001807 */ /* 0x000fe20001800000 */
[----:B------:R-:W-:Y:S01]  /*6040*/  IMAD.MOV.U32 R67, RZ, RZ, 0x1 ;  /* 0x00000001ff437424 */ /* 0x000fe200078e00ff */
[----:B------:R-:W-:Y:S01]  /*6050*/  LOP3.LUT R98, R98, 0x1, RZ, 0x3c, !PT ;  /* 0x0000000162627812 */ /* 0x000fe200078e3cff */
[----:B------:R-:W-:Y:S01]  /*6060*/  IMAD.MOV.U32 R65, RZ, RZ, RZ ;  /* 0x000000ffff417224 */ /* 0x000fe200078e00ff */
[----:B------:R-:W-:Y:S02]  /*6070*/  @P0 SEL R0, R4, R0, !P2 ;  /* 0x0000000004000207 */ /* 0x000fe40005000000 */
[----:B------:R-:W-:Y:S02]  /*6080*/  CS2R R78, SRZ ;  /* 0x00000000004e7805 */ /* 0x000fe4000001ff00 */
[----:B------:R-:W-:Y:S02]  /*6090*/  LEA R64, R45, UR48, 0x3 ;  /* 0x000000302d407c11 */ /* 0x000fe4000f8e18ff */
[----:B------:R-:W-:Y:S02]  /*60a0*/  CS2R R76, SRZ ;  /* 0x00000000004c7805 */ /* 0x000fe4000001ff00 */
[----:B------:R-:W-:Y:S02]  /*60b0*/  @P1 LOP3.LUT R0, R0, 0x1, RZ, 0xc0, !PT ;  /* 0x0000000100001812 */ /* 0x000fe400078ec0ff */
[----:B------:R-:W-:Y:S02]  /*60c0*/  CS2R R70, SRZ ;  /* 0x0000000000467805 */ /* 0x000fe4000001ff00 */
[----:B------:R-:W-:Y:S02]  /*60d0*/  SHF.L.U32 R2, R97, 0x1f, RZ ;  /* 0x0000001f61027819 */ /* 0x000fe400000006ff */
[----:B------:R-:W-:Y:S02]  /*60e0*/  CS2R R68, SRZ ;  /* 0x0000000000447805 */ /* 0x000fe4000001ff00 */
[----:B------:R-:W-:Y:S02]  /*60f0*/  ISETP.NE.U32.OR P6, PT, R0, 0x1, !P1 ;  /* 0x000000010000780c */ /* 0x000fe40004fc5470 */
[----:B------:R-:W-:Y:S02]  /*6100*/  CS2R R62, SRZ ;  /* 0x00000000003e7805 */ /* 0x000fe4000001ff00 */
[----:B------:R-:W-:Y:S02]  /*6110*/  PLOP3.LUT P2, PT, PT, PT, UP1, 0x80, 0x8 ;  /* 0x000000000008781c */ /* 0x000fe40003f4f018 */
[----:B------:R-:W-:Y:S02]  /*6120*/  CS2R R60, SRZ ;  /* 0x00000000003c7805 */ /* 0x000fe4000001ff00 */
[----:B------:R-:W-:Y:S02]  /*6130*/  LEA.HI R48, R45, R45, RZ, 0x1 ;  /* 0x0000002d2d307211 */ /* 0x000fe400078f08ff */
[----:B------:R-:W-:Y:S02]  /*6140*/  CS2R R58, SRZ ;  /* 0x00000000003a7805 */ /* 0x000fe4000001ff00 */
[----:B------:R-:W-:Y:S02]  /*6150*/  LOP3.LUT P4, R103, R88, 0xff, RZ, 0xc0, !PT ;  /* 0x000000ff58677812 */ /* 0x000fe4000788c0ff */
[----:B------:R-:W-:Y:S02]  /*6160*/  CS2R R56, SRZ ;  /* 0x0000000000387805 */ /* 0x000fe4000001ff00 */
[----:B------:R-:W-:Y:S01]  /*6170*/  SEL R3, RZ, 0xffffffff, P3 ;  /* 0xffffffffff037807 */ /* 0x000fe20001800000 */
[----:B------:R-:W-:Y:S01]  /*6180*/  VIADD R108, R107, 0x400 ;  /* 0x000004006b6c7836 */ /* 0x000fe20000000000 */
[----:B------:R-:W-:Y:S01]  /*6190*/  P2R R105, PR, RZ, 0x40 ;  /* 0x00000040ff697803 */ /* 0x000fe20000000000 */
[----:B------:R-:W-:Y:S01]  /*61a0*/  IMAD.IADD R106, R99, 0x1, R107 ;  /* 0x00000001636a7824 */ /* 0x000fe200078e026b */
[----:B------:R-:W-:Y:S02]  /*61b0*/  @P6 SHF.L.U32 R0, R98, 0x1f, RZ ;  /* 0x0000001f62006819 */ /* 0x000fe400000006ff */
[----:B------:R-:W-:Y:S02]  /*61c0*/  @P2 SEL R3, R4, R3, !P4 ;  /* 0x0000000304032207 */ /* 0x000fe40006000000 */
[----:B------:R1:W3:Y:S02]  /*61d0*/  @P6 SYNCS.PHASECHK.TRANS64.TRYWAIT P1, [UR48+0x130], R0 ;  /* 0x00013000ff0065a7 */ /* 0x0002e40008021130 */
[----:B------:R-:W-:Y:S04]  /*61e0*/  LOP3.LUT R3, R3, 0x1, RZ, 0xc0, !PT ;  /* 0x0000000103037812 */ /* 0x000fe800078ec0ff */
[----:B------:R-:W-:Y:S04]  /*61f0*/  ISETP.NE.U32.AND P5, PT, R3, 0x1, PT ;  /* 0x000000010300780c */ /* 0x000fe80003fa5070 */
[----:B------:R-:W-:Y:S01]  /*6200*/  P2R R72, PR, RZ, 0x20 ;  /* 0x00000020ff487803 */ /* 0x000fe20000000000 */
[----:B------:R4:W2:Y:S01]  /*6210*/  SYNCS.PHASECHK.TRANS64.TRYWAIT P0, [R64+URZ+0x1a0], R2 ;  /* 0x0001a002400075a7 */ /* 0x0008a200080011ff */
[C---:B-1----:R-:W-:Y:S01]  /*6220*/  IMAD.SHL.U32 R0, R48.reuse, 0x80, RZ ;  /* 0x0000008030007824 */ /* 0x042fe200078e00ff */
[----:B------:R-:W-:Y:S04]  /*6230*/  LOP3.LUT R48, R48, 0xffe, RZ, 0xc0, !PT ;  /* 0x00000ffe30307812 */ /* 0x000fe800078ec0ff */
[----:B------:R-:W-:Y:S01]  /*6240*/  LOP3.LUT R0, R0, 0xffffff00, RZ, 0xc0, !PT ;  /* 0xffffff0000007812 */ /* 0x000fe200078ec0ff */
[----:B------:R-:W-:Y:S04]  /*6250*/  IMAD.IADD R48, R45, 0x1, -R48 ;  /* 0x000000012d307824 */ /* 0x000fe800078e0a30 */
[----:B------:R-:W-:Y:S04]  /*6260*/  IMAD.IADD R0, R46, 0x1, R0 ;  /* 0x000000012e007824 */ /* 0x000fe800078e0200 */
[----:B------:R-:W-:Y:S01]  /*6270*/  IMAD R48, R48, 0x100000, R0 ;  /* 0x0010000030307824 */ /* 0x000fe200078e0200 */
[----:B---3--:R-:W-:Y:S01]  /*6280*/  @P6 SEL R67, RZ, 0x1, !P1 ;  /* 0x00000001ff436807 */ /* 0x008fe20004800000 */
[----:B----4-:R-:W-:Y:S06]  /*6290*/  @!P6 BRA `(.L_x_107) ;  /* 0x000000000064e947 */ /* 0x010fec0003800000 */
[----:B------:R-:W-:Y:S01]  /*62a0*/  @P5 IMAD R5, R100, 0x2, R108 ;  /* 0x0000000264055824 */ /* 0x000fe200078e026c */
[----:B------:R-:W-:Y:S01]  /*62b0*/  ISETP.NE.AND P1, PT, R67, RZ, PT ;  /* 0x000000ff4300720c */ /* 0x000fe20003f25270 */
[----:B------:R-:W-:Y:S01]  /*62c0*/  IMAD.MOV.U32 R78, RZ, RZ, RZ ;  /* 0x000000ffff4e7224 */ /* 0x000fe200078e00ff */
[----:B------:R-:W-:Y:S01]  /*62d0*/  BSSY B0, `(.L_x_108) ;  /* 0x000000d000007945 */ /* 0x000fe20003800000 */
[----:B------:R-:W-:Y:S01]  /*62e0*/  @P5 IMAD.IADD R4, R99, 0x1, R5 ;  /* 0x0000000163045824 */ /* 0x000fe200078e0205 */
[----:B------:R-:W-:Y:S02]  /*62f0*/  CS2R R70, SRZ ;  /* 0x0000000000467805 */ /* 0x000fe4000001ff00 */
[----:B------:R-:W-:Y:S02]  /*6300*/  CS2R R68, SRZ ;  /* 0x0000000000447805 */ /* 0x000fe4000001ff00 */
[----:B------:R-:W-:Y:S02]  /*6310*/  CS2R R76, SRZ ;  /* 0x00000000004c7805 */ /* 0x000fe4000001ff00 */
[----:B------:R-:W-:Y:S02]  /*6320*/  CS2R R58, SRZ ;  /* 0x00000000003a7805 */ /* 0x000fe4000001ff00 */
[----:B------:R-:W-:Y:S02]  /*6330*/  CS2R R56, SRZ ;  /* 0x0000000000387805 */ /* 0x000fe4000001ff00 */
[----:B------:R-:W-:Y:S02]  /*6340*/  CS2R R62, SRZ ;  /* 0x00000000003e7805 */ /* 0x000fe4000001ff00 */
[----:B------:R-:W-:Y:S01]  /*6350*/  CS2R R60, SRZ ;  /* 0x00000000003c7805 */ /* 0x000fe2000001ff00 */
[----:B------:R-:W-:Y:S06]  /*6360*/  @P1 BRA `(.L_x_109) ;  /* 0x00000000000c1947 */ /* 0x000fec0003800000 */
[----:B------:R-:W-:Y:S04]  /*6370*/  SHF.L.U32 R3, R98, 0x1f, RZ ;  /* 0x0000001f62037819 */ /* 0x000fe800000006ff */
[----:B------:R-:W1:Y:S02]  /*6380*/  SYNCS.PHASECHK.TRANS64.TRYWAIT P1, [UR48+0x130], R3 ;  /* 0x00013003ff0075a7 */ /* 0x000e640008021130 */
[----:B-1----:R-:W-:Y:S05]  /*6390*/  @!P1 BRA `(.L_x_110) ;  /* 0x0000004000e89947 */ /* 0x002fea0003800000 */
.L_x_109:
[----:B------:R-:W-:Y:S05]  /*63a0*/  BSYNC B0 ;  /* 0x0000000000007941 */ /* 0x000fea0003800000 */
.L_x_108:
[----:B------:R-:W-:Y:S01]  /*63b0*/  ISETP.NE.AND P1, PT, R72, RZ, PT ;  /* 0x000000ff4800720c */ /* 0x000fe20003f25270 */
[----:B------:R-:W-:Y:S11]  /*63c0*/  HFMA2 R65, -RZ, RZ, 0, 5.9604644775390625e-08 ;  /* 0x00000001ff417431 */ /* 0x000ff600000001ff */
[----:B------:R-:W-:Y:S01]  /*63d0*/  @!UPT UIADD3 URZ, UPT, UPT, URZ, URZ, URZ ;  /* 0x000000fffffff290 */ /* 0x000fe2000fffe0ff */
[----:B------:R-:W-:Y:S05]  /*63e0*/  @P1 WARPSYNC.ALL ;  /* 0x0000000000001948 */ /* 0x000fea0003800000 */
[----:B------:R3:W4:Y:S04]  /*63f0*/  @P1 LDSM.16.M88.4 R68, [R5] ;  /* 0x000000000544183b */ /* 0x0007280000000200 */
[----:B------:R3:W1:Y:S04]  /*6400*/  @P1 LDSM.16.M88.4 R76, [R4] ;  /* 0x00000000044c183b */ /* 0x0006680000000200 */
[----:B------:R3:W1:Y:S04]  /*6410*/  @P1 LDSM.16.M88.4 R56, [R66+UR48+0x400] ;  /* 0x000400304238183b */ /* 0x0006680008000200 */
[----:B------:R3:W1:Y:S02]  /*6420*/  @P1 LDSM.16.M88.4 R60, [R106+0x400] ;  /* 0x000400006a3c183b */ /* 0x0006640000000200 */
.L_x_107:
[----:B------:R-:W-:Y:S05]  /*6430*/  BSYNC B1 ;  /* 0x0000000000017941 */ /* 0x000fea0003800000 */
.L_x_106:
[----:B-1----:R-:W-:Y:S04]  /*6440*/  SHF.R.U32.HI R0, RZ, 0x15, R48 ;  /* 0x00000015ff007819 */ /* 0x002fe80000011630 */
[----:B------:R-:W-:Y:S01]  /*6450*/  LOP3.LUT P1, RZ, R0, 0x3, R93, 0x48, !PT ;  /* 0x0000000300ff7812 */ /* 0x000fe2000782485d */
[----:B------:R-:W-:Y:S01]  /*6460*/  @!UPT UIADD3 URZ, UPT, UPT, URZ, URZ, URZ ;  /* 0x000000fffffff290 */ /* 0x000fe2000fffe0ff */
[----:B--2---:R-:W-:Y:S11]  /*6470*/  @P0 BRA `(.L_x_111) ;  /* 0x0000000000080947 */ /* 0x004ff60003800000 */
[----:B------:R-:W1:Y:S02]  /*6480*/  SYNCS.PHASECHK.TRANS64.TRYWAIT P0, [R64+URZ+0x1a0], R2 ;  /* 0x0001a002400075a7 */ /* 0x000e6400080011ff */
[----:B-1----:R-:W-:Y:S05]  /*6490*/  @!P0 BRA `(.L_x_112) ;  /* 0x0000004000c08947 */ /* 0x002fea0003800000 */
.L_x_111:
[----:B------:R-:W-:Y:S05]  /*64a0*/  @!P1 BRA `(.L_x_113) ;  /* 0x0000000000409947 */ /* 0x000fea0003800000 */
[----:B------:R-:W3:Y:S01]  /*64b0*/  LDCU.64 UR8, c[0x4][0x70] ;  /* 0x01000e00ff0877ac */ /* 0x000ee20008000a00 */
[----:B------:R-:W-:Y:S01]  /*64c0*/  MOV R3, 0x0 ;  /* 0x0000000000037802 */ /* 0x000fe20000000f00 */
[----:B------:R-:W-:Y:S02]  /*64d0*/  HFMA2 R12, -RZ, RZ, 0, 5.9604644775390625e-08 ;  /* 0x00000001ff0c7431 */ /* 0x000fe400000001ff */
[----:B------:R-:W-:Y:S02]  /*64e0*/  IMAD.MOV.U32 R8, RZ, RZ, 0x192 ;  /* 0x00000192ff087424 */ /* 0x000fe400078e00ff */
[----:B------:R-:W-:Y:S01]  /*64f0*/  IMAD.MOV.U32 R13, RZ, RZ, RZ ;  /* 0x000000ffff0d7224 */ /* 0x000fe200078e00ff */
[----:B------:R-:W2:Y:S01]  /*6500*/  LDCU.64 UR6, c[0x4][0x78] ;  /* 0x01000f00ff0677ac */ /* 0x000ea20008000a00 */
[----:B-1----:R-:W1:Y:S01]  /*6510*/  LDC.64 R2, c[0x4][R3] ;  /* 0x0100000003027b82 */ /* 0x002e620000000a00 */
[----:B------:R-:W5:Y:S01]  /*6520*/  LDCU.64 UR4, c[0x4][0x10] ;  /* 0x01000200ff0477ac */ /* 0x000f620008000a00 */
[----:B---3--:R-:W-:Y:S01]  /*6530*/  MOV R5, UR9 ;  /* 0x0000000900057c02 */ /* 0x008fe20008000f00 */
[----:B------:R-:W-:Y:S01]  /*6540*/  IMAD.U32 R4, RZ, RZ, UR8 ;  /* 0x00000008ff047e24 */ /* 0x000fe2000f8e00ff */
[----:B--2---:R-:W-:Y:S01]  /*6550*/  MOV R7, UR7 ;  /* 0x0000000700077c02 */ /* 0x004fe20008000f00 */
[----:B------:R-:W-:Y:S01]  /*6560*/  IMAD.U32 R6, RZ, RZ, UR6 ;  /* 0x00000006ff067e24 */ /* 0x000fe2000f8e00ff */
[----:B-----5:R-:W-:Y:S01]  /*6570*/  MOV R11, UR5 ;  /* 0x00000005000b7c02 */ /* 0x020fe20008000f00 */
[----:B------:R-:W-:Y:S02]  /*6580*/  IMAD.U32 R10, RZ, RZ, UR4 ;  /* 0x00000004ff0a7e24 */ /* 0x000fe4000f8e00ff */
[----:B------:R-:W-:Y:S07]  /*6590*/  LEPC R20, `(.L_x_113) ;  /* 0x000000001014794e */ /* 0x000fee0000000000 */
[----:B-1--4-:R-:W-:Y:S05]  /*65a0*/  CALL.ABS.NOINC R2 ;  /* 0x0000000002007343 */ /* 0x012fea0003c00000 */
.L_x_113:
[----:B------:R-:W-:Y:S01]  /*65b0*/  SHF.L.U32 R50, R56, 0x10, RZ ;  /* 0x0000001038327819 */ /* 0x000fe200000006ff */
[----:B------:R-:W-:Y:S05]  /*65c0*/  WARPSYNC.ALL ;  /* 0x0000000000007948 */ /* 0x000fea0003800000 */
[----:B------:R-:W-:Y:S01]  /*65d0*/  R2UR UR4, R48 ;  /* 0x00000000300472ca */ /* 0x000fe200000e0000 */
[----:B------:R-:W-:Y:S01]  /*65e0*/  BSSY.RECONVERGENT B0, `(.L_x_114) ;  /* 0x000008b000007945 */ /* 0x000fe20003800200 */
[----:B------:R-:W-:Y:S02]  /*65f0*/  LOP3.LUT R51, R56, 0xffff0000, RZ, 0xc0, !PT ;  /* 0xffff000038337812 */ /* 0x000fe400078ec0ff */
[----:B------:R-:W-:Y:S02]  /*6600*/  SHF.L.U32 R52, R57, 0x10, RZ ;  /* 0x0000001039347819 */ /* 0x000fe400000006ff */
[----:B------:R-:W-:Y:S02]  /*6610*/  SHF.L.U32 R73, R100, 0x1, RZ ;  /* 0x0000000164497819 */ /* 0x000fe400000006ff */
[----:B------:R-:W-:Y:S02]  /*6620*/  ISETP.NE.AND P0, PT, R101, RZ, PT ;  /* 0x000000ff6500720c */ /* 0x000fe40003f05270 */
[----:B------:R-:W-:Y:S03]  /*6630*/  IADD3 R108, PT, PT, R108, R73, RZ ;  /* 0x000000496c6c7210 */ /* 0x000fe60007ffe0ff */
[----:B---3--:R-:W2:Y:S01]  /*6640*/  LDTM.16dp256bit.x8 R4, tmem[UR4] ;  /* 0x00000004000479ee */ /* 0x008ea200081a0000 */
[----:B------:R-:W-:Y:S01]  /*6650*/  IADD3 R109, PT, PT, R99, R108, RZ ;  /* 0x0000006c636d7210 */ /* 0x000fe20007ffe0ff */
[C---:B--2---:R-:W-:Y:S01]  /*6660*/  FMUL R0, R47.reuse, R4 ;  /* 0x000000042f007220 */ /* 0x044fe20000400000 */
[C---:B-1----:R-:W-:Y:S01]  /*6670*/  FMUL R2, R47.reuse, R5 ;  /* 0x000000052f027220 */ /* 0x042fe20000400000 */
[C---:B------:R-:W-:Y:S01]  /*6680*/  FMUL R4, R47.reuse, R8 ;  /* 0x000000082f047220 */ /* 0x040fe20000400000 */
[C---:B------:R-:W-:Y:S01]  /*6690*/  FMUL R3, R47.reuse, R6 ;  /* 0x000000062f037220 */ /* 0x040fe20000400000 */
[C---:B------:R-:W-:Y:S01]  /*66a0*/  FMUL R5, R47.reuse, R9 ;  /* 0x000000092f057220 */ /* 0x040fe20000400000 */
[C---:B------:R-:W-:Y:S01]  /*66b0*/  FMUL R8, R47.reuse, R12 ;  /* 0x0000000c2f087220 */ /* 0x040fe20000400000 */
[C---:B------:R-:W-:Y:S01]  /*66c0*/  FMUL R6, R47.reuse, R10 ;  /* 0x0000000a2f067220 */ /* 0x040fe20000400000 */
[C---:B------:R-:W-:Y:S01]  /*66d0*/  FMUL R9, R47.reuse, R13 ;  /* 0x0000000d2f097220 */ /* 0x040fe20000400000 */
[----:B------:R-:W-:Y:S01]  /*66e0*/  FMUL R12, R47, R16 ;  /* 0x000000102f0c7220 */ /* 0x000fe20000400000 */
[----:B------:R-:W-:Y:S01]  /*66f0*/  FFMA R0, R49, R50, R0 ;  /* 0x0000003231007223 */ /* 0x000fe20000000000 */
[C---:B------:R-:W-:Y:S01]  /*6700*/  FMUL R10, R47.reuse, R14 ;  /* 0x0000000e2f0a7220 */ /* 0x040fe20000400000 */
[C---:B------:R-:W-:Y:S01]  /*6710*/  FMUL R13, R47.reuse, R17 ;  /* 0x000000112f0d7220 */ /* 0x040fe20000400000 */
[----:B------:R-:W-:Y:S01]  /*6720*/  FMUL R16, R47, R20 ;  /* 0x000000142f107220 */ /* 0x000fe20000400000 */
[----:B------:R-:W-:Y:S01]  /*6730*/  FFMA R2, R49, R51, R2 ;  /* 0x0000003331027223 */ /* 0x000fe20000000002 */
[C---:B------:R-:W-:Y:S01]  /*6740*/  FMUL R14, R47.reuse, R18 ;  /* 0x000000122f0e7220 */ /* 0x040fe20000400000 */
[C---:B------:R-:W-:Y:S01]  /*6750*/  FMUL R17, R47.reuse, R21 ;  /* 0x000000152f117220 */ /* 0x040fe20000400000 */
[C---:B------:R-:W-:Y:S01]  /*6760*/  FMUL R20, R47.reuse, R24 ;  /* 0x000000182f147220 */ /* 0x040fe20000400000 */
[C---:B------:R-:W-:Y:S01]  /*6770*/  FMUL R18, R47.reuse, R22 ;  /* 0x000000162f127220 */ /* 0x040fe20000400000 */
[C---:B------:R-:W-:Y:S01]  /*6780*/  FMUL R21, R47.reuse, R25 ;  /* 0x000000192f157220 */ /* 0x040fe20000400000 */
[C---:B------:R-:W-:Y:S01]  /*6790*/  FMUL R24, R47.reuse, R28 ;  /* 0x0000001c2f187220 */ /* 0x040fe20000400000 */
[C---:B------:R-:W-:Y:S01]  /*67a0*/  FMUL R22, R47.reuse, R26 ;  /* 0x0000001a2f167220 */ /* 0x040fe20000400000 */
[C---:B------:R-:W-:Y:S01]  /*67b0*/  FMUL R25, R47.reuse, R29 ;  /* 0x0000001d2f197220 */ /* 0x040fe20000400000 */
[----:B------:R-:W-:Y:S01]  /*67c0*/  FMUL R28, R47, R32 ;  /* 0x000000202f1c7220 */ /* 0x000fe20000400000 */
[----:B------:R-:W-:Y:S01]  /*67d0*/  LOP3.LUT R32, R57, 0xffff0000, RZ, 0xc0, !PT ;  /* 0xffff000039207812 */ /* 0x000fe200078ec0ff */
[C---:B------:R-:W-:Y:S01]  /*67e0*/  FMUL R26, R47.reuse, R30 ;  /* 0x0000001e2f1a7220 */ /* 0x040fe20000400000 */
[----:B------:R-:W-:Y:S01]  /*67f0*/  FMUL R29, R47, R33 ;  /* 0x000000212f1d7220 */ /* 0x000fe20000400000 */
[----:B------:R-:W-:Y:S01]  /*6800*/  SHF.L.U32 R33, R58, 0x10, RZ ;  /* 0x000000103a217819 */ /* 0x000fe200000006ff */
[----:B------:R-:W-:Y:S01]  /*6810*/  FFMA R3, R49, R52, R3 ;  /* 0x0000003431037223 */ /* 0x000fe20000000003 */
[----:B------:R-:W-:Y:S01]  /*6820*/  F2FP.BF16.F32.PACK_AB R52, R2, R0 ;  /* 0x000000000234723e */ /* 0x000fe200000010ff */
[----:B------:R-:W-:Y:S01]  /*6830*/  FMUL R7, R47, R7 ;  /* 0x000000072f077220 */ /* 0x000fe20000400000 */
[----:B------:R-:W-:Y:S01]  /*6840*/  SHF.L.U32 R0, R59, 0x10, RZ ;  /* 0x000000103b007819 */ /* 0x000fe200000006ff */
[----:B------:R-:W-:Y:S01]  /*6850*/  FMUL R30, R47, R34 ;  /* 0x000000222f1e7220 */ /* 0x000fe20000400000 */
[----:B------:R-:W-:Y:S01]  /*6860*/  LOP3.LUT R34, R58, 0xffff0000, RZ, 0xc0, !PT ;  /* 0xffff00003a227812 */ /* 0x000fe200078ec0ff */
[----:B------:R-:W-:Y:S01]  /*6870*/  FFMA R7, R49, R32, R7 ;  /* 0x0000002031077223 */ /* 0x000fe20000000007 */
[----:B------:R-:W-:Y:S01]  /*6880*/  LOP3.LUT R2, R59, 0xffff0000, RZ, 0xc0, !PT ;  /* 0xffff00003b027812 */ /* 0x000fe200078ec0ff */
[----:B------:R-:W-:Y:S01]  /*6890*/  FFMA R4, R49, R33, R4 ;  /* 0x0000002131047223 */ /* 0x000fe20000000004 */
[----:B------:R-:W-:Y:S01]  /*68a0*/  FMUL R11, R47, R11 ;  /* 0x0000000b2f0b7220 */ /* 0x000fe20000400000 */
[----:B------:R-:W-:Y:S01]  /*68b0*/  FFMA R5, R49, R34, R5 ;  /* 0x0000002231057223 */ /* 0x000fe20000000005 */
[----:B------:R-:W-:Y:S01]  /*68c0*/  F2FP.BF16.F32.PACK_AB R53, R7, R3 ;  /* 0x000000030735723e */ /* 0x000fe200000010ff */
[C---:B------:R-:W-:Y:S01]  /*68d0*/  FFMA R6, R49.reuse, R0, R6 ;  /* 0x0000000031067223 */ /* 0x040fe20000000006 */
[C---:B------:R-:W-:Y:S01]  /*68e0*/  SHF.L.U32 R0, R60.reuse, 0x10, RZ ;  /* 0x000000103c007819 */ /* 0x040fe200000006ff */
[----:B------:R-:W-:Y:S01]  /*68f0*/  FFMA R11, R49, R2, R11 ;  /* 0x00000002310b7223 */ /* 0x000fe2000000000b */
[----:B------:R-:W-:Y:S01]  /*6900*/  LOP3.LUT R2, R60, 0xffff0000, RZ, 0xc0, !PT ;  /* 0xffff00003c027812 */ /* 0x000fe200078ec0ff */
[----:B------:R-:W-:Y:S01]  /*6910*/  FMUL R15, R47, R15 ;  /* 0x0000000f2f0f7220 */ /* 0x000fe20000400000 */
[----:B------:R-:W-:Y:S01]  /*6920*/  SHF.L.U32 R3, R61, 0x10, RZ ;  /* 0x000000103d037819 */ /* 0x000fe200000006ff */
[----:B------:R-:W-:Y:S01]  /*6930*/  FFMA R8, R49, R0, R8 ;  /* 0x0000000031087223 */ /* 0x000fe20000000008 */
[----:B------:R-:W-:Y:S01]  /*6940*/  LOP3.LUT R0, R61, 0xffff0000, RZ, 0xc0, !PT ;  /* 0xffff00003d007812 */ /* 0x000fe200078ec0ff */
[C---:B------:R-:W-:Y:S01]  /*6950*/  FFMA R9, R49.reuse, R2, R9 ;  /* 0x0000000231097223 */ /* 0x040fe20000000009 */
[C---:B------:R-:W-:Y:S01]  /*6960*/  SHF.L.U32 R2, R62.reuse, 0x10, RZ ;  /* 0x000000103e027819 */ /* 0x040fe200000006ff */
[----:B------:R-:W-:Y:S01]  /*6970*/  FFMA R10, R49, R3, R10 ;  /* 0x00000003310a7223 */ /* 0x000fe2000000000a */
[----:B------:R-:W-:Y:S01]  /*6980*/  SHF.L.U32 R3, R63, 0x10, RZ ;  /* 0x000000103f037819 */ /* 0x000fe200000006ff */
[C---:B------:R-:W-:Y:S01]  /*6990*/  FFMA R15, R49.reuse, R0, R15 ;  /* 0x00000000310f7223 */ /* 0x040fe2000000000f */
[----:B------:R-:W-:Y:S01]  /*69a0*/  LOP3.LUT R0, R62, 0xffff0000, RZ, 0xc0, !PT ;  /* 0xffff00003e007812 */ /* 0x000fe200078ec0ff */
[----:B------:R-:W-:Y:S01]  /*69b0*/  FFMA R12, R49, R2, R12 ;  /* 0x00000002310c7223 */ /* 0x000fe2000000000c */
[C---:B----4-:R-:W-:Y:S01]  /*69c0*/  SHF.L.U32 R2, R68.reuse, 0x10, RZ ;  /* 0x0000001044027819 */ /* 0x050fe200000006ff */
[----:B------:R-:W-:Y:S01]  /*69d0*/  FMUL R19, R47, R19 ;  /* 0x000000132f137220 */ /* 0x000fe20000400000 */
[----:B------:R-:W-:Y:S01]  /*69e0*/  F2FP.BF16.F32.PACK_AB R54, R5, R4 ;  /* 0x000000040536723e */ /* 0x000fe200000010ff */
[----:B------:R-:W-:Y:S01]  /*69f0*/  FFMA R13, R49, R0, R13 ;  /* 0x00000000310d7223 */ /* 0x000fe2000000000d */
[----:B------:R-:W-:Y:S01]  /*6a00*/  LOP3.LUT R0, R63, 0xffff0000, RZ, 0xc0, !PT ;  /* 0xffff00003f007812 */ /* 0x000fe200078ec0ff */
[----:B------:R-:W-:Y:S01]  /*6a10*/  FFMA R14, R49, R3, R14 ;  /* 0x00000003310e7223 */ /* 0x000fe2000000000e */
[----:B------:R-:W-:Y:S01]  /*6a20*/  LOP3.LUT R3, R68, 0xffff0000, RZ, 0xc0, !PT ;  /* 0xffff000044037812 */ /* 0x000fe200078ec0ff */
[----:B------:R-:W-:Y:S01]  /*6a30*/  FMUL R23, R47, R23 ;  /* 0x000000172f177220 */ /* 0x000fe20000400000 */
[----:B------:R-:W-:Y:S01]  /*6a40*/  F2FP.BF16.F32.PACK_AB R55, R11, R6 ;  /* 0x000000060b37723e */ /* 0x000fe200000010ff */
[----:B------:R-:W-:Y:S01]  /*6a50*/  FFMA R19, R49, R0, R19 ;  /* 0x0000000031137223 */ /* 0x000fe20000000013 */
[----:B------:R-:W-:Y:S01]  /*6a60*/  SHF.L.U32 R0, R69, 0x10, RZ ;  /* 0x0000001045007819 */ /* 0x000fe200000006ff */
[----:B------:R-:W-:Y:S01]  /*6a70*/  FFMA R16, R49, R2, R16 ;  /* 0x0000000231107223 */ /* 0x000fe20000000010 */
[----:B------:R-:W-:Y:S01]  /*6a80*/  LOP3.LUT R2, R69, 0xffff0000, RZ, 0xc0, !PT ;  /* 0xffff000045027812 */ /* 0x000fe200078ec0ff */
[----:B------:R-:W-:Y:S01]  /*6a90*/  FFMA R17, R49, R3, R17 ;  /* 0x0000000331117223 */ /* 0x000fe20000000011 */
[----:B------:R-:W-:Y:S01]  /*6aa0*/  SHF.L.U32 R3, R71, 0x10, RZ ;  /* 0x0000001047037819 */ /* 0x000fe200000006ff */
        /* <DEDUP_REMOVED lines=15> */
[C---:B------:R-:W-:Y:S01]  /*6ba0*/  SHF.L.U32 R2, R78.reuse, 0x10, RZ ;  /* 0x000000104e027819 */ /* 0x040fe200000006ff */
[----:B------:R-:W-:Y:S01]  /*6bb0*/  FMUL R31, R47, R31 ;  /* 0x0000001f2f1f7220 */ /* 0x000fe20000400000 */
[----:B------:R-:W-:Y:S01]  /*6bc0*/  F2FP.BF16.F32.PACK_AB R8, R9, R8 ;  /* 0x000000080908723e */ /* 0x000fe200000010ff */
[----:B------:R1:W-:Y:S01]  /*6bd0*/  STSM.16.M88.4 [R107+0x400], R52 ;  /* 0x000400346b007844 */ /* 0x0003e20000000200 */
        /* <DEDUP_REMOVED lines=8> */
[----:B------:R-:W-:Y:S01]  /*6c60*/  LOP3.LUT R0, R79, 0xffff0000, RZ, 0xc0, !PT ;  /* 0xffff00004f007812 */ /* 0x000fe200078ec0ff */
[----:B------:R-:W-:Y:S01]  /*6c70*/  FFMA R28, R49, R2, R28 ;  /* 0x00000002311c7223 */ /* 0x000fe2000000001c */
[----:B------:R-:W-:Y:S01]  /*6c80*/  F2FP.BF16.F32.PACK_AB R11, R19, R14 ;  /* 0x0000000e130b723e */ /* 0x000fe200000010ff */
[----:B------:R-:W-:Y:S01]  /*6c90*/  FFMA R29, R49, R3, R29 ;  /* 0x00000003311d7223 */ /* 0x000fe2000000001d */
[----:B------:R-:W-:Y:S01]  /*6ca0*/  F2FP.BF16.F32.PACK_AB R16, R17, R16 ;  /* 0x000000101110723e */ /* 0x000fe200000010ff */
[----:B------:R-:W-:Y:S01]  /*6cb0*/  FFMA R30, R49, R4, R30 ;  /* 0x00000004311e7223 */ /* 0x000fe2000000001e */
[----:B------:R-:W-:Y:S01]  /*6cc0*/  F2FP.BF16.F32.PACK_AB R17, R23, R18 ;  /* 0x000000121711723e */ /* 0x000fe200000010ff */
[----:B------:R1:W-:Y:S01]  /*6cd0*/  STSM.16.M88.4 [R106+0x400], R8 ;  /* 0x000400086a007844 */ /* 0x0003e20000000200 */
[----:B------:R-:W-:Y:S01]  /*6ce0*/  FFMA R35, R49, R0, R35 ;  /* 0x0000000031237223 */ /* 0x000fe20000000023 */
[----:B------:R-:W-:Y:S02]  /*6cf0*/  F2FP.BF16.F32.PACK_AB R18, R21, R20 ;  /* 0x000000141512723e */ /* 0x000fe400000010ff */
[----:B------:R-:W-:Y:S02]  /*6d00*/  F2FP.BF16.F32.PACK_AB R19, R27, R22 ;  /* 0x000000161b13723e */ /* 0x000fe400000010ff */
[----:B------:R-:W-:Y:S02]  /*6d10*/  F2FP.BF16.F32.PACK_AB R24, R25, R24 ;  /* 0x000000181918723e */ /* 0x000fe400000010ff */
[----:B------:R-:W-:Y:S01]  /*6d20*/  F2FP.BF16.F32.PACK_AB R25, R31, R26 ;  /* 0x0000001a1f19723e */ /* 0x000fe200000010ff */
[----:B------:R1:W-:Y:S01]  /*6d30*/  STSM.16.M88.4 [R108], R16 ;  /* 0x000000106c007844 */ /* 0x0003e20000000200 */
[----:B------:R-:W-:Y:S02]  /*6d40*/  F2FP.BF16.F32.PACK_AB R26, R29, R28 ;  /* 0x0000001c1d1a723e */ /* 0x000fe400000010ff */
[----:B------:R-:W-:Y:S05]  /*6d50*/  F2FP.BF16.F32.PACK_AB R27, R35, R30 ;  /* 0x0000001e231b723e */ /* 0x000fea00000010ff */
[----:B------:R1:W-:Y:S01]  /*6d60*/  STSM.16.M88.4 [R109], R24 ;  /* 0x000000186d007844 */ /* 0x0003e20000000200 */
[----:B------:R-:W-:Y:S01]  /*6d70*/  @!PT LDS RZ, [RZ] ;  /* 0x00000000fffff984 */ /* 0x000fe20000000800 */
[----:B------:R-:W-:Y:S01]  /*6d80*/  @!PT LDS RZ, [RZ] ;  /* 0x00000000fffff984 */ /* 0x000fe20000000800 */
[----:B------:R-:W-:Y:S01]  /*6d90*/  @!PT LDS RZ, [RZ] ;  /* 0x00000000fffff984 */ /* 0x000fe20000000800 */
[----:B------:R-:W-:Y:S01]  /*6da0*/  @!PT LDS RZ, [RZ] ;  /* 0x00000000fffff984 */ /* 0x000fe20000000800 */
[----:B------:R2:W-:Y:S07]  /*6db0*/  MEMBAR.ALL.CTA ;  /* 0x0000000000007992 */ /* 0x0005ee0000008000 */
[----:B--2---:R-:W2:Y:S02]  /*6dc0*/  FENCE.VIEW.ASYNC.S ;  /* 0x00000000000073c6 */ /* 0x004ea40000000000 */
[----:B--2---:R-:W-:Y:S06]  /*6dd0*/  BAR.SYNC.DEFER_BLOCKING 0x1, 0x80 ;  /* 0x0042000000007b1d */ /* 0x004fec0000010000 */
[----:B------:R-:W-:Y:S05]  /*6de0*/  @P0 BRA `(.L_x_115) ;  /* 0x0000000000280947 */ /* 0x000fea0003800000 */
[----:B------:R-:W-:Y:S02]  /*6df0*/  UIADD3 UR4, UPT, UPT, UR48, 0x400, URZ ;  /* 0x0000040030047890 */ /* 0x000fe4000fffe0ff */
[----:B------:R-:W-:Y:S01]  /*6e00*/  UIADD3 UR6, UP0, UPT, UR52, 0x680, URZ ;  /* 0x0000068034067890 */ /* 0x000fe2000ff1e0ff */
[----:B------:R-:W-:Y:S03]  /*6e10*/  UMOV UR43, UR36 ;  /* 0x00000024002b7c82 */ /* 0x000fe60008000000 */
[----:B------:R-:W-:Y:S01]  /*6e20*/  MOV R94, UR4 ;  /* 0x00000004005e7c02 */ /* 0x000fe20008000f00 */
[----:B------:R-:W-:Y:S03]  /*6e30*/  UIADD3.X UR7, UPT, UPT, URZ, UR53, URZ, UP0, !UPT ;  /* 0x00000035ff077290 */ /* 0x000fe600087fe4ff */
[----:B------:R-:W-:Y:S11]  /*6e40*/  R2UR UR40, R94 ;  /* 0x000000005e2872ca */ /* 0x000ff600000e0000 */
[----:B------:R-:W-:Y:S02]  /*6e50*/  @!UPT UIADD3 URZ, UPT, UPT, URZ, URZ, URZ ;  /* 0x000000fffffff290 */ /* 0x000fe4000fffe0ff */
[----:B------:R2:W-:Y:S01]  /*6e60*/  UTMASTG.3D [UR40], [UR6] ;  /* 0x00000028060073b5 */ /* 0x0005e20008010000 */
[----:B------:R0:W-:Y:S01]  /*6e70*/  UTMACMDFLUSH ;  /* 0x00000000000079b7 */ /* 0x0001e20000000000 */
[----:B--2---:R-:W-:Y:S04]  /*6e80*/  DEPBAR.LE SB0, 0x1 ;  /* 0x000080400000791a */ /* 0x004fe80000000000 */
.L_x_115:
[----:B------:R-:W-:Y:S05]  /*6e90*/  BSYNC.RECONVERGENT B0 ;  /* 0x0000000000007941 */ /* 0x000fea0003800200 */
.L_x_114:
[----:B------:R-:W-:Y:S01]  /*6ea0*/  BAR.SYNC.DEFER_BLOCKING 0x1, 0x80 ;  /* 0x0042000000007b1d */ /* 0x000fe20000010000 */
[----:B------:R-:W-:Y:S01]  /*6eb0*/  ISETP.NE.AND P1, PT, R105, RZ, PT ;  /* 0x000000ff6900720c */ /* 0x000fe20003f25270 */
[----:B------:R-:W-:Y:S01]  /*6ec0*/  UISETP.NE.AND UP0, UPT, UR49, URZ, UPT ;  /* 0x000000ff3100728c */ /* 0x000fe2000bf05270 */
[----:B------:R-:W-:Y:S11]  /*6ed0*/  LEA R2, R65, UR48, 0x3 ;  /* 0x0000003041027c11 */ /* 0x000ff6000f8e18ff */
[----:B------:R-:W-:Y:S01]  /*6ee0*/  @P1 SHF.L.U32 R3, R98, 0x1f, RZ ;  /* 0x0000001f62031819 */ /* 0x000fe200000006ff */
[----:B------:R-:W-:Y:S06]  /*6ef0*/  BRA.U !UP0, `(.L_x_116) ;  /* 0x0000000108247547 */ /* 0x000fec000b800000 */
[----:B------:R-:W-:Y:S01]  /*6f00*/  IMAD.U32 R4, RZ, RZ, UR51 ;  /* 0x00000033ff047e24 */ /* 0x000fe2000f8e00ff */
[----:B------:R-:W-:Y:S01]  /*6f10*/  MOV R0, UR37 ;  /* 0x0000002500007c02 */ /* 0x000fe20008000f00 */
[----:B------:R-:W-:Y:S03]  /*6f20*/  UIADD3 UR51, UPT, UPT, UR51, 0x1, URZ ;  /* 0x0000000133337890 */ /* 0x000fe6000fffe0ff */
[----:B------:R-:W-:Y:S01]  /*6f30*/  @P1 LEA R4, R4, UR48, 0x3 ;  /* 0x0000003004041c11 */ /* 0x000fe2000f8e18ff */
[----:B------:R-:W-:Y:S04]  /*6f40*/  UISETP.NE.AND UP0, UPT, UR51, 0x4, UPT ;  /* 0x000000043300788c */ /* 0x000fe8000bf05270 */
[----:B------:R-:W-:Y:S01]  /*6f50*/  @P1 VIADD R4, R4, 0x150 ;  /* 0x0000015004041836 */ /* 0x000fe20000000000 */
[----:B------:R-:W-:Y:S04]  /*6f60*/  USEL UR51, UR51, URZ, UP0 ;  /* 0x000000ff33337287 */ /* 0x000fe80008000000 */
[----:B------:R-:W-:Y:S04]  /*6f70*/  @P1 PRMT R0, R0, 0x654, R4 ;  /* 0x0000065400001816 */ /* 0x000fe80000000004 */
[----:B------:R2:W-:Y:S04]  /*6f80*/  @P1 SYNCS.ARRIVE.TRANS64.RED.A1T0 RZ, [R0+URZ], RZ ;  /* 0x000000ff00ff19a7 */ /* 0x0005e800081004ff */
.L_x_116:
[----:B------:R-:W3:Y:S01]  /*6f90*/  @P1 SYNCS.PHASECHK.TRANS64.TRYWAIT P0, [R2+URZ+0x130], R3 ;  /* 0x00013003020015a7 */ /* 0x000ee200080011ff */
[----:B------:R-:W-:Y:S01]  /*6fa0*/  BSSY B1, `(.L_x_117) ;  /* 0x0000017000017945 */ /* 0x000fe20003800000 */
[----:B---3--:R-:W-:Y:S03]  /*6fb0*/  @P1 SEL R67, RZ, 0x1, !P0 ;  /* 0x00000001ff431807 */ /* 0x008fe60004000000 */
[----:B------:R-:W-:Y:S05]  /*6fc0*/  @!P1 BRA `(.L_x_118) ;  /* 0x0000000000509947 */ /* 0x000fea0003800000 */
[----:B------:R-:W-:Y:S01]  /*6fd0*/  ISETP.NE.AND P1, PT, R72, RZ, PT ;  /* 0x000000ff4800720c */ /* 0x000fe20003f25270 */
[----:B------:R-:W-:Y:S01]  /*6fe0*/  BSSY B0, `(.L_x_119) ;  /* 0x000000a000007945 */ /* 0x000fe20003800000 */
[----:B------:R-:W-:Y:S11]  /*6ff0*/  ISETP.NE.AND P0, PT, R67, RZ, PT ;  /* 0x000000ff4300720c */ /* 0x000ff60003f05270 */
[----:B------:R-:W-:Y:S04]  /*7000*/  @P1 IMAD R5, R65, 0x2000, R66 ;  /* 0x0000200041051824 */ /* 0x000fe800078e0242 */
[----:B------:R-:W-:Y:S05]  /*7010*/  @P1 VIADD R4, R5, UR48 ;  /* 0x0000003005041c36 */ /* 0x000fea0008000000 */
[----:B------:R-:W-:Y:S01]  /*7020*/  @P1 IADD3 R3, PT, PT, R73, R4, RZ ;  /* 0x0000000449031210 */ /* 0x000fe20007ffe0ff */
[----:B------:R-:W-:Y:S01]  /*7030*/  @P1 IMAD.IADD R4, R99, 0x1, R4 ;  /* 0x0000000163041824 */ /* 0x000fe200078e0204 */
[----:B------:R-:W-:Y:S06]  /*7040*/  @P0 BRA `(.L_x_120) ;  /* 0x00000000000c0947 */ /* 0x000fec0003800000 */
[----:B--2---:R-:W-:Y:S04]  /*7050*/  SHF.L.U32 R0, R98, 0x1f, RZ ;  /* 0x0000001f62007819 */ /* 0x004fe800000006ff */
[----:B------:R-:W2:Y:S02]  /*7060*/  SYNCS.PHASECHK.TRANS64.TRYWAIT P0, [R2+URZ+0x130], R0 ;  /* 0x00013000020075a7 */ /* 0x000ea400080011ff */
[----:B--2---:R-:W-:Y:S05]  /*7070*/  @!P0 BRA `(.L_x_121) ;  /* 0x0000003400dc8947 */ /* 0x004fea0003800000 */
.L_x_120:
[----:B------:R-:W-:Y:S05]  /*7080*/  BSYNC B0 ;  /* 0x0000000000007941 */ /* 0x000fea0003800000 */
.L_x_119:
[----:B------:R-:W-:Y:S02]  /*7090*/  ISETP.NE.AND P0, PT, R72, RZ, PT ;  /* 0x000000ff4800720c */ /* 0x000fe40003f05270 */
[----:B------:R-:W-:Y:S11]  /*70a0*/  IADD3 R65, PT, PT, R65, 0x1, RZ ;  /* 0x0000000141417810 */ /* 0x000ff60007ffe0ff */
[----:B--2---:R-:W-:Y:S01]  /*70b0*/  @P0 IMAD.IADD R0, R99, 0x1, R3 ;  /* 0x0000000163000824 */ /* 0x004fe200078e0203 */
[----:B------:R-:W-:Y:S05]  /*70c0*/  @P0 WARPSYNC.ALL ;  /* 0x0000000000000948 */ /* 0x000fea0003800000 */
[----:B------:R3:W4:Y:S04]  /*70d0*/  @P0 LDSM.16.M88.4 R56, [R5+UR48+0x400] ;  /* 0x000400300538083b */ /* 0x0007280008000200 */
[----:B------:R3:W2:Y:S04]  /*70e0*/  @P0 LDSM.16.M88.4 R60, [R4+0x400] ;  /* 0x00040000043c083b */ /* 0x0006a80000000200 */
[----:B------:R3:W1:Y:S04]  /*70f0*/  @P0 LDSM.16.M88.4 R68, [R3+0x400] ;  /* 0x000400000344083b */ /* 0x0006680000000200 */
[----:B------:R3:W1:Y:S02]  /*7100*/  @P0 LDSM.16.M88.4 R76, [R0+0x400] ;  /* 0x00040000004c083b */ /* 0x0006640000000200 */
.L_x_118:
[----:B------:R-:W-:Y:S05]  /*7110*/  BSYNC B1 ;  /* 0x0000000000017941 */ /* 0x000fea0003800000 */
.L_x_117:
[----:B--23--:R-:W-:Y:S05]  /*7120*/  VIADD R0, R48, 0x40 ;  /* 0x0000004030007836 */ /* 0x00cfea0000000000 */
[----:B------:R-:W-:Y:S04]  /*7130*/  SHF.R.U32.HI R0, RZ, 0x15, R0 ;  /* 0x00000015ff007819 */ /* 0x000fe80000011600 */
[----:B------:R-:W-:Y:S11]  /*7140*/  LOP3.LUT P0, RZ, R0, 0x3, R93, 0x48, !PT ;  /* 0x0000000300ff7812 */ /* 0x000ff6000780485d */
[----:B------:R-:W-:Y:S02]  /*7150*/  @!UPT UIADD3 URZ, UPT, UPT, URZ, URZ, URZ ;  /* 0x000000fffffff290 */ /* 0x000fe4000fffe0ff */
[----:B------:R-:W-:Y:S05]  /*7160*/  @!P0 BRA `(.L_x_122) ;  /* 0x0000000000408947 */ /* 0x000fea0003800000 */
[----:B------:R-:W2:Y:S01]  /*7170*/  LDCU.64 UR8, c[0x4][0x70] ;  /* 0x01000e00ff0877ac */ /* 0x000ea20008000a00 */
[----:B------:R-:W-:Y:S01]  /*7180*/  MOV R3, 0x0 ;  /* 0x0000000000037802 */ /* 0x000fe20000000f00 */
[----:B------:R-:W-:Y:S02]  /*7190*/  HFMA2 R12, -RZ, RZ, 0, 5.9604644775390625e-08 ;  /* 0x00000001ff0c7431 */ /* 0x000fe400000001ff */
[----:B-1----:R-:W-:Y:S02]  /*71a0*/  IMAD.MOV.U32 R8, RZ, RZ, 0x192 ;  /* 0x00000192ff087424 */ /* 0x002fe400078e00ff */
[----:B------:R-:W-:Y:S01]  /*71b0*/  IMAD.MOV.U32 R13, RZ, RZ, RZ ;  /* 0x000000ffff0d7224 */ /* 0x000fe200078e00ff */
[----:B------:R-:W1:Y:S01]  /*71c0*/  LDCU.64 UR6, c[0x4][0x78] ;  /* 0x01000f00ff0677ac */ /* 0x000e620008000a00 */
[----:B------:R-:W3:Y:S01]  /*71d0*/  LDC.64 R2, c[0x4][R3] ;  /* 0x0100000003027b82 */ /* 0x000ee20000000a00 */
[----:B------:R-:W5:Y:S01]  /*71e0*/  LDCU.64 UR4, c[0x4][0x10] ;  /* 0x01000200ff0477ac */ /* 0x000f620008000a00 */
[----:B--2---:R-:W-:Y:S01]  /*71f0*/  MOV R5, UR9 ;  /* 0x0000000900057c02 */ /* 0x004fe20008000f00 */
[----:B------:R-:W-:Y:S01]  /*7200*/  IMAD.U32 R4, RZ, RZ, UR8 ;  /* 0x00000008ff047e24 */ /* 0x000fe2000f8e00ff */
[----:B-1----:R-:W-:Y:S01]  /*7210*/  MOV R7, UR7 ;  /* 0x0000000700077c02 */ /* 0x002fe20008000f00 */
[----:B------:R-:W-:Y:S01]  /*7220*/  IMAD.U32 R6, RZ, RZ, UR6 ;  /* 0x00000006ff067e24 */ /* 0x000fe2000f8e00ff */
[----:B-----5:R-:W-:Y:S01]  /*7230*/  MOV R11, UR5 ;  /* 0x00000005000b7c02 */ /* 0x020fe20008000f00 */
[----:B------:R-:W-:Y:S02]  /*7240*/  IMAD.U32 R10, RZ, RZ, UR4 ;  /* 0x00000004ff0a7e24 */ /* 0x000fe4000f8e00ff */
[----:B------:R-:W-:Y:S07]  /*7250*/  LEPC R20, `(.L_x_122) ;  /* 0x000000001014794e */ /* 0x000fee0000000000 */
[----:B---34-:R-:W-:Y:S05]  /*7260*/  CALL.ABS.NOINC R2 ;  /* 0x0000000002007343 */ /* 0x018fea0003c00000 */
.L_x_122:
[----:B------:R-:W-:Y:S01]  /*7270*/  ISETP.NE.AND P6, PT, R105, RZ, PT ;  /* 0x000000ff6900720c */ /* 0x000fe20003fc5270 */
[----:B------:R-:W-:Y:S05]  /*7280*/  WARPSYNC.ALL ;  /* 0x0000000000007948 */ /* 0x000fea0003800000 */
[----:B------:R-:W-:Y:S01]  /*7290*/  R2UR UR4, R48 ;  /* 0x00000000300472ca */ /* 0x000fe200000e0000 */
[----:B------:R-:W-:Y:S01]  /*72a0*/  BSSY.RECONVERGENT B0, `(.L_x_123) ;  /* 0x000008f000007945 */ /* 0x000fe20003800200 */
[----:B------:R-:W-:Y:S02]  /*72b0*/  MOV R50, UR51 ;  /* 0x0000003300327c02 */ /* 0x000fe40008000f00 */
[----:B----4-:R-:W-:Y:S02]  /*72c0*/  SHF.L.U32 R3, R56, 0x10, RZ ;  /* 0x0000001038037819 */ /* 0x010fe400000006ff */
[----:B------:R-:W-:Y:S02]  /*72d0*/  MOV R74, UR37 ;  /* 0x00000025004a7c02 */ /* 0x000fe40008000f00 */
[----:B------:R-:W-:Y:S02]  /*72e0*/  @P6 LEA R50, R50, UR48, 0x3 ;  /* 0x0000003032326c11 */ /* 0x000fe4000f8e18ff */
[----:B------:R-:W-:Y:S02]  /*72f0*/  LOP3.LUT R51, R57, 0xffff0000, RZ, 0xc0, !PT ;  /* 0xffff000039337812 */ /* 0x000fe400078ec0ff */
[----:B------:R-:W-:Y:S01]  /*7300*/  @P6 IADD3 R50, PT, PT, R50, 0x150, RZ ;  /* 0x0000015032326810 */ /* 0x000fe20007ffe0ff */
[----:B-1----:R-:W1:Y:S01]  /*7310*/  LDTM.16dp256bit.x8 R4, tmem[UR4+0x40] ;  /* 0x00004004000479ee */ /* 0x002e6200081a0000 */
[----:B------:R-:W-:Y:S02]  /*7320*/  ISETP.NE.AND P0, PT, R101, RZ, PT ;  /* 0x000000ff6500720c */ /* 0x000fe40003f05270 */
[----:B------:R-:W-:Y:S02]  /*7330*/  @P6 PRMT R74, R74, 0x654, R50 ;  /* 0x000006544a4a6816 */ /* 0x000fe40000000032 */
[----:B------:R-:W-:Y:S01]  /*7340*/  SHF.L.U32 R50, R57, 0x10, RZ ;  /* 0x0000001039327819 */ /* 0x000fe200000006ff */
[C---:B-1----:R-:W-:Y:S01]  /*7350*/  FMUL R0, R47.reuse, R4 ;  /* 0x000000042f007220 */ /* 0x042fe20000400000 */
[----:B------:R-:W-:Y:S01]  /*7360*/  LOP3.LUT R4, R56, 0xffff0000, RZ, 0xc0, !PT ;  /* 0xffff000038047812 */ /* 0x000fe200078ec0ff */
[C---:B------:R-:W-:Y:S01]  /*7370*/  FMUL R2, R47.reuse, R5 ;  /* 0x000000052f027220 */ /* 0x040fe20000400000 */
[----:B------:R-:W-:Y:S01]  /*7380*/  FMUL R7, R47, R7 ;  /* 0x000000072f077220 */ /* 0x000fe20000400000 */
[----:B------:R-:W-:Y:S01]  /*7390*/  FFMA R0, R49, R3, R0 ;  /* 0x0000000331007223 */ /* 0x000fe20000000000 */
[----:B------:R-:W-:Y:S01]  /*73a0*/  FMUL R3, R47, R6 ;  /* 0x000000062f037220 */ /* 0x000fe20000400000 */
[----:B------:R-:W-:Y:S01]  /*73b0*/  FFMA R2, R49, R4, R2 ;  /* 0x0000000431027223 */ /* 0x000fe20000000002 */
[C---:B------:R-:W-:Y:S01]  /*73c0*/  FMUL R4, R47.reuse, R8 ;  /* 0x000000082f047220 */ /* 0x040fe20000400000 */
[C---:B------:R-:W-:Y:S01]  /*73d0*/  FMUL R8, R47.reuse, R12 ;  /* 0x0000000c2f087220 */ /* 0x040fe20000400000 */
[C---:B------:R-:W-:Y:S01]  /*73e0*/  FMUL R12, R47.reuse, R16 ;  /* 0x000000102f0c7220 */ /* 0x040fe20000400000 */
[C---:B------:R-:W-:Y:S01]  /*73f0*/  FMUL R16, R47.reuse, R20 ;  /* 0x000000142f107220 */ /* 0x040fe20000400000 */
[----:B------:R-:W-:Y:S01]  /*7400*/  F2FP.BF16.F32.PACK_AB R52, R2, R0 ;  /* 0x000000000234723e */ /* 0x000fe200000010ff */
[C---:B------:R-:W-:Y:S01]  /*7410*/  FMUL R20, R47.reuse, R24 ;  /* 0x000000182f147220 */ /* 0x040fe20000400000 */
[C---:B------:R-:W-:Y:S01]  /*7420*/  LOP3.LUT R0, R58.reuse, 0xffff0000, RZ, 0xc0, !PT ;  /* 0xffff00003a007812 */ /* 0x040fe200078ec0ff */
[----:B------:R-:W-:Y:S01]  /*7430*/  FMUL R24, R47, R28 ;  /* 0x0000001c2f187220 */ /* 0x000fe20000400000 */
[----:B------:R-:W-:Y:S01]  /*7440*/  SHF.L.U32 R2, R59, 0x10, RZ ;  /* 0x000000103b027819 */ /* 0x000fe200000006ff */
[C---:B------:R-:W-:Y:S01]  /*7450*/  FMUL R28, R47.reuse, R32 ;  /* 0x000000202f1c7220 */ /* 0x040fe20000400000 */
[----:B------:R-:W-:Y:S01]  /*7460*/  SHF.L.U32 R32, R58, 0x10, RZ ;  /* 0x000000103a207819 */ /* 0x000fe200000006ff */
[----:B------:R-:W-:Y:S01]  /*7470*/  FMUL R5, R47, R9 ;  /* 0x000000092f057220 */ /* 0x000fe20000400000 */
[C---:B------:R-:W-:Y:S01]  /*7480*/  FFMA R3, R49.reuse, R50, R3 ;  /* 0x0000003231037223 */ /* 0x040fe20000000003 */
[----:B------:R-:W-:Y:S01]  /*7490*/  FFMA R7, R49, R51, R7 ;  /* 0x0000003331077223 */ /* 0x000fe20000000007 */
[----:B------:R-:W-:Y:S01]  /*74a0*/  FMUL R6, R47, R10 ;  /* 0x0000000a2f067220 */ /* 0x000fe20000400000 */
[----:B------:R-:W-:Y:S01]  /*74b0*/  FFMA R4, R49, R32, R4 ;  /* 0x0000002031047223 */ /* 0x000fe20000000004 */
[----:B------:R-:W-:Y:S01]  /*74c0*/  LOP3.LUT R32, R59, 0xffff0000, RZ, 0xc0, !PT ;  /* 0xffff00003b207812 */ /* 0x000fe200078ec0ff */
[----:B------:R-:W-:Y:S01]  /*74d0*/  FFMA R5, R49, R0, R5 ;  /* 0x0000000031057223 */ /* 0x000fe20000000005 */
[C---:B------:R-:W-:Y:S01]  /*74e0*/  SHF.L.U32 R0, R60.reuse, 0x10, RZ ;  /* 0x000000103c007819 */ /* 0x040fe200000006ff */
[----:B------:R-:W-:Y:S01]  /*74f0*/  FMUL R11, R47, R11 ;  /* 0x0000000b2f0b7220 */ /* 0x000fe20000400000 */
[----:B------:R-:W-:Y:S01]  /*7500*/  F2FP.BF16.F32.PACK_AB R53, R7, R3 ;  /* 0x000000030735723e */ /* 0x000fe200000010ff */
[C---:B------:R-:W-:Y:S01]  /*7510*/  FFMA R6, R49.reuse, R2, R6 ;  /* 0x0000000231067223 */ /* 0x040fe20000000006 */
[----:B------:R-:W-:Y:S01]  /*7520*/  LOP3.LUT R2, R60, 0xffff0000, RZ, 0xc0, !PT ;  /* 0xffff00003c027812 */ /* 0x000fe200078ec0ff */
[----:B------:R-:W-:Y:S01]  /*7530*/  FFMA R11, R49, R32, R11 ;  /* 0x00000020310b7223 */ /* 0x000fe2000000000b */
[----:B------:R-:W-:Y:S01]  /*7540*/  SHF.L.U32 R3, R61, 0x10, RZ ;  /* 0x000000103d037819 */ /* 0x000fe200000006ff */
[----:B------:R-:W-:Y:S01]  /*7550*/  FFMA R8, R49, R0, R8 ;  /* 0x0000000031087223 */ /* 0x000fe20000000008 */
[----:B------:R-:W-:Y:S01]  /*7560*/  LOP3.LUT R0, R61, 0xffff0000, RZ, 0xc0, !PT ;  /* 0xffff00003d007812 */ /* 0x000fe200078ec0ff */
[----:B------:R-:W-:Y:S01]  /*7570*/  FMUL R9, R47, R13 ;  /* 0x0000000d2f097220 */ /* 0x000fe20000400000 */
[----:B------:R-:W-:Y:S01]  /*7580*/  F2FP.BF16.F32.PACK_AB R54, R5, R4 ;  /* 0x000000040536723e */ /* 0x000fe200000010ff */
[----:B------:R-:W-:Y:S01]  /*7590*/  FMUL R10, R47, R14 ;  /* 0x0000000e2f0a7220 */ /* 0x000fe20000400000 */
[----:B------:R-:W-:Y:S01]  /*75a0*/  SHF.L.U32 R4, R77, 0x10, RZ ;  /* 0x000000104d047819 */ /* 0x000fe200000006ff */
[----:B------:R-:W-:Y:S01]  /*75b0*/  FMUL R15, R47, R15 ;  /* 0x0000000f2f0f7220 */ /* 0x000fe20000400000 */
[----:B------:R-:W-:Y:S01]  /*75c0*/  F2FP.BF16.F32.PACK_AB R55, R11, R6 ;  /* 0x000000060b37723e */ /* 0x000fe200000010ff */
[C---:B------:R-:W-:Y:S01]  /*75d0*/  FFMA R9, R49.reuse, R2, R9 ;  /* 0x0000000231097223 */ /* 0x040fe20000000009 */
[C---:B------:R-:W-:Y:S01]  /*75e0*/  SHF.L.U32 R2, R62.reuse, 0x10, RZ ;  /* 0x000000103e027819 */ /* 0x040fe200000006ff */
[C---:B------:R-:W-:Y:S01]  /*75f0*/  FFMA R10, R49.reuse, R3, R10 ;  /* 0x00000003310a7223 */ /* 0x040fe2000000000a */
[----:B------:R-:W-:Y:S01]  /*7600*/  LOP3.LUT R3, R62, 0xffff0000, RZ, 0xc0, !PT ;  /* 0xffff00003e037812 */ /* 0x000fe200078ec0ff */
[----:B------:R-:W-:Y:S01]  /*7610*/  FFMA R15, R49, R0, R15 ;  /* 0x00000000310f7223 */ /* 0x000fe2000000000f */
[----:B------:R-:W-:Y:S01]  /*7620*/  SHF.L.U32 R0, R63, 0x10, RZ ;  /* 0x000000103f007819 */ /* 0x000fe200000006ff */
[----:B------:R-:W-:Y:S01]  /*7630*/  FMUL R13, R47, R17 ;  /* 0x000000112f0d7220 */ /* 0x000fe20000400000 */
[----:B------:R-:W-:Y:S01]  /*7640*/  F2FP.BF16.F32.PACK_AB R8, R9, R8 ;  /* 0x000000080908723e */ /* 0x000fe200000010ff */
[----:B------:R-:W-:Y:S01]  /*7650*/  FMUL R14, R47, R18 ;  /* 0x000000122f0e7220 */ /* 0x000fe20000400000 */
[----:B------:R-:W-:Y:S01]  /*7660*/  LOP3.LUT R5, R79, 0xffff0000, RZ, 0xc0, !PT ;  /* 0xffff00004f057812 */ /* 0x000fe200078ec0ff */
[----:B------:R-:W-:Y:S01]  /*7670*/  FFMA R12, R49, R2, R12 ;  /* 0x00000002310c7223 */ /* 0x000fe2000000000c */
[----:B------:R-:W-:Y:S01]  /*7680*/  LOP3.LUT R2, R63, 0xffff0000, RZ, 0xc0, !PT ;  /* 0xffff00003f027812 */ /* 0x000fe200078ec0ff */
[----:B------:R-:W-:Y:S01]  /*7690*/  FFMA R13, R49, R3, R13 ;  /* 0x00000003310d7223 */ /* 0x000fe2000000000d */
[----:B------:R-:W-:Y:S01]  /*76a0*/  SHF.L.U32 R3, R69, 0x10, RZ ;  /* 0x0000001045037819 */ /* 0x000fe200000006ff */
[----:B------:R-:W-:Y:S01]  /*76b0*/  FFMA R14, R49, R0, R14 ;  /* 0x00000000310e7223 */ /* 0x000fe2000000000e */
[C---:B------:R-:W-:Y:S01]  /*76c0*/  SHF.L.U32 R0, R68.reuse, 0x10, RZ ;  /* 0x0000001044007819 */ /* 0x040fe200000006ff */
[----:B------:R-:W-:Y:S01]  /*76d0*/  FMUL R19, R47, R19 ;  /* 0x000000132f137220 */ /* 0x000fe20000400000 */
[----:B------:R-:W-:Y:S01]  /*76e0*/  F2FP.BF16.F32.PACK_AB R9, R15, R10 ;  /* 0x0000000a0f09723e */ /* 0x000fe200000010ff */
[----:B------:R-:W-:Y:S01]  /*76f0*/  FMUL R17, R47, R21 ;  /* 0x000000152f117220 */ /* 0x000fe20000400000 */
[----:B------:R-:W-:Y:S01]  /*7700*/  F2FP.BF16.F32.PACK_AB R10, R13, R12 ;  /* 0x0000000c0d0a723e */ /* 0x000fe200000010ff */
[C---:B------:R-:W-:Y:S01]  /*7710*/  FFMA R19, R49.reuse, R2, R19 ;  /* 0x0000000231137223 */ /* 0x040fe20000000013 */
[----:B------:R-:W-:Y:S01]  /*7720*/  LOP3.LUT R2, R68, 0xffff0000, RZ, 0xc0, !PT ;  /* 0xffff000044027812 */ /* 0x000fe200078ec0ff */
[----:B------:R-:W-:Y:S01]  /*7730*/  FFMA R16, R49, R0, R16 ;  /* 0x0000000031107223 */ /* 0x000fe20000000010 */
[----:B------:R-:W-:Y:S01]  /*7740*/  LOP3.LUT R0, R69, 0xffff0000, RZ, 0xc0, !PT ;  /* 0xffff000045007812 */ /* 0x000fe200078ec0ff */
[----:B------:R-:W-:Y:S01]  /*7750*/  FMUL R18, R47, R22 ;  /* 0x000000162f127220 */ /* 0x000fe20000400000 */
[----:B------:R-:W-:Y:S01]  /*7760*/  F2FP.BF16.F32.PACK_AB R11, R19, R14 ;  /* 0x0000000e130b723e */ /* 0x000fe200000010ff */
[----:B------:R-:W-:Y:S01]  /*7770*/  FMUL R23, R47, R23 ;  /* 0x000000172f177220 */ /* 0x000fe20000400000 */
[C---:B------:R-:W-:Y:S01]  /*7780*/  FFMA R17, R49.reuse, R2, R17 ;  /* 0x0000000231117223 */ /* 0x040fe20000000011 */
[C---:B------:R-:W-:Y:S01]  /*7790*/  SHF.L.U32 R2, R70.reuse, 0x10, RZ ;  /* 0x0000001046027819 */ /* 0x040fe200000006ff */
[----:B------:R-:W-:Y:S01]  /*77a0*/  FFMA R18, R49, R3, R18 ;  /* 0x0000000331127223 */ /* 0x000fe20000000012 */
[----:B------:R-:W-:Y:S01]  /*77b0*/  SHF.L.U32 R3, R71, 0x10, RZ ;  /* 0x0000001047037819 */ /* 0x000fe200000006ff */
[----:B------:R-:W-:Y:S01]  /*77c0*/  FFMA R23, R49, R0, R23 ;  /* 0x0000000031177223 */ /* 0x000fe20000000017 */
[----:B------:R-:W-:Y:S01]  /*77d0*/  LOP3.LUT R0, R70, 0xffff0000, RZ, 0xc0, !PT ;  /* 0xffff000046007812 */ /* 0x000fe200078ec0ff */
[----:B------:R-:W-:Y:S01]  /*77e0*/  FMUL R21, R47, R25 ;  /* 0x000000192f157220 */ /* 0x000fe20000400000 */
[----:B------:R-:W-:Y:S01]  /*77f0*/  F2FP.BF16.F32.PACK_AB R16, R17, R16 ;  /* 0x000000101110723e */ /* 0x000fe200000010ff */
[----:B------:R-:W-:Y:S01]  /*7800*/  FMUL R22, R47, R26 ;  /* 0x0000001a2f167220 */ /* 0x000fe20000400000 */
[----:B------:R-:W-:Y:S01]  /*7810*/  F2FP.BF16.F32.PACK_AB R17, R23, R18 ;  /* 0x000000121711723e */ /* 0x000fe200000010ff */
[C---:B------:R-:W-:Y:S01]  /*7820*/  FFMA R20, R49.reuse, R2, R20 ;  /* 0x0000000231147223 */ /* 0x040fe20000000014 */
[C---:B------:R-:W-:Y:S01]  /*7830*/  SHF.L.U32 R2, R76.reuse, 0x10, RZ ;  /* 0x000000104c027819 */ /* 0x040fe200000006ff */
[----:B------:R1:W-:Y:S01]  /*7840*/  STSM.16.M88.4 [R107+0x2400], R52 ;  /* 0x002400346b007844 */ /* 0x0003e20000000200 */
[----:B------:R-:W-:Y:S01]  /*7850*/  FFMA R21, R49, R0, R21 ;  /* 0x0000000031157223 */ /* 0x000fe20000000015 */
[----:B------:R-:W-:Y:S01]  /*7860*/  LOP3.LUT R0, R71, 0xffff0000, RZ, 0xc0, !PT ;  /* 0xffff000047007812 */ /* 0x000fe200078ec0ff */
[----:B------:R-:W-:Y:S01]  /*7870*/  FFMA R22, R49, R3, R22 ;  /* 0x0000000331167223 */ /* 0x000fe20000000016 */
[----:B------:R-:W-:Y:S04]  /*7880*/  LOP3.LUT R3, R76, 0xffff0000, RZ, 0xc0, !PT ;  /* 0xffff00004c037812 */ /* 0x000fe800078ec0ff */
[----:B------:R1:W-:Y:S01]  /*7890*/  STSM.16.M88.4 [R106+0x2400], R8 ;  /* 0x002400086a007844 */ /* 0x0003e20000000200 */
[----:B------:R-:W-:Y:S01]  /*78a0*/  F2FP.BF16.F32.PACK_AB R18, R21, R20 ;  /* 0x000000141512723e */ /* 0x000fe200000010ff */
[C---:B------:R-:W-:Y:S01]  /*78b0*/  FMUL R27, R47.reuse, R27 ;  /* 0x0000001b2f1b7220 */ /* 0x040fe20000400000 */
[C---:B------:R-:W-:Y:S01]  /*78c0*/  FMUL R25, R47.reuse, R29 ;  /* 0x0000001d2f197220 */ /* 0x040fe20000400000 */
[C---:B------:R-:W-:Y:S01]  /*78d0*/  FMUL R26, R47.reuse, R30 ;  /* 0x0000001e2f1a7220 */ /* 0x040fe20000400000 */
[----:B------:R-:W-:Y:S01]  /*78e0*/  FMUL R31, R47, R31 ;  /* 0x0000001f2f1f7220 */ /* 0x000fe20000400000 */
[----:B------:R-:W-:Y:S01]  /*78f0*/  FFMA R27, R49, R0, R27 ;  /* 0x00000000311b7223 */ /* 0x000fe2000000001b */
[----:B------:R-:W-:Y:S01]  /*7900*/  LOP3.LUT R0, R77, 0xffff0000, RZ, 0xc0, !PT ;  /* 0xffff00004d007812 */ /* 0x000fe200078ec0ff */
[C---:B------:R-:W-:Y:S01]  /*7910*/  FFMA R24, R49.reuse, R2, R24 ;  /* 0x0000000231187223 */ /* 0x040fe20000000018 */
[C---:B------:R-:W-:Y:S01]  /*7920*/  FFMA R25, R49.reuse, R3, R25 ;  /* 0x0000000331197223 */ /* 0x040fe20000000019 */
[C---:B------:R-:W-:Y:S01]  /*7930*/  SHF.L.U32 R2, R78.reuse, 0x10, RZ ;  /* 0x000000104e027819 */ /* 0x040fe200000006ff */
[----:B------:R-:W-:Y:S01]  /*7940*/  FFMA R26, R49, R4, R26 ;  /* 0x00000004311a7223 */ /* 0x000fe2000000001a */
[----:B------:R-:W-:Y:S01]  /*7950*/  LOP3.LUT R3, R78, 0xffff0000, RZ, 0xc0, !PT ;  /* 0xffff00004e037812 */ /* 0x000fe200078ec0ff */
[----:B------:R-:W-:Y:S01]  /*7960*/  FMUL R29, R47, R33 ;  /* 0x000000212f1d7220 */ /* 0x000fe20000400000 */
[----:B------:R-:W-:Y:S01]  /*7970*/  SHF.L.U32 R4, R79, 0x10, RZ ;  /* 0x000000104f047819 */ /* 0x000fe200000006ff */
[----:B------:R-:W-:Y:S01]  /*7980*/  FMUL R30, R47, R34 ;  /* 0x000000222f1e7220 */ /* 0x000fe20000400000 */
[----:B------:R-:W-:Y:S01]  /*7990*/  FFMA R31, R49, R0, R31 ;  /* 0x00000000311f7223 */ /* 0x000fe2000000001f */
[----:B------:R-:W-:Y:S01]  /*79a0*/  FMUL R35, R47, R35 ;  /* 0x000000232f237220 */ /* 0x000fe20000400000 */
[C---:B------:R-:W-:Y:S01]  /*79b0*/  FFMA R28, R49.reuse, R2, R28 ;  /* 0x00000002311c7223 */ /* 0x040fe2000000001c */
[C---:B------:R-:W-:Y:S01]  /*79c0*/  FFMA R29, R49.reuse, R3, R29 ;  /* 0x00000003311d7223 */ /* 0x040fe2000000001d */
[C---:B------:R-:W-:Y:S01]  /*79d0*/  FFMA R30, R49.reuse, R4, R30 ;  /* 0x00000004311e7223 */ /* 0x040fe2000000001e */
[----:B------:R-:W-:Y:S01]  /*79e0*/  FFMA R35, R49, R5, R35 ;  /* 0x0000000531237223 */ /* 0x000fe20000000023 */
[----:B------:R-:W-:Y:S02]  /*79f0*/  F2FP.BF16.F32.PACK_AB R19, R27, R22 ;  /* 0x000000161b13723e */ /* 0x000fe400000010ff */
[----:B------:R-:W-:Y:S02]  /*7a00*/  F2FP.BF16.F32.PACK_AB R24, R25, R24 ;  /* 0x000000181918723e */ /* 0x000fe400000010ff */
[----:B------:R-:W-:Y:S01]  /*7a10*/  F2FP.BF16.F32.PACK_AB R25, R31, R26 ;  /* 0x0000001a1f19723e */ /* 0x000fe200000010ff */
[----:B------:R1:W-:Y:S01]  /*7a20*/  STSM.16.M88.4 [R108+0x2000], R16 ;  /* 0x002000106c007844 */ /* 0x0003e20000000200 */
[----:B------:R-:W-:Y:S02]  /*7a30*/  F2FP.BF16.F32.PACK_AB R26, R29, R28 ;  /* 0x0000001c1d1a723e */ /* 0x000fe400000010ff */
[----:B------:R-:W-:Y:S02]  /*7a40*/  F2FP.BF16.F32.PACK_AB R27, R35, R30 ;  /* 0x0000001e231b723e */ /* 0x000fe400000010ff */
[----:B------:R-:W-:Y:S02]  /*7a50*/  LEA R0, R65, UR48, 0x3 ;  /* 0x0000003041007c11 */ /* 0x000fe4000f8e18ff */
[----:B------:R-:W-:Y:S01]  /*7a60*/  @P6 SHF.L.U32 R2, R98, 0x1f, RZ ;  /* 0x0000001f62026819 */ /* 0x000fe200000006ff */
[----:B------:R1:W-:Y:S01]  /*7a70*/  STSM.16.M88.4 [R109+0x2000], R24 ;  /* 0x002000186d007844 */ /* 0x0003e20000000200 */
        /* <DEDUP_REMOVED lines=8> */
[----:B------:R-:W-:Y:S02]  /*7b00*/  UIADD3 UR8, UP0, UPT, UR52, 0x680, URZ ;  /* 0x0000068034087890 */ /* 0x000fe4000ff1e0ff */
[----:B------:R-:W-:Y:S02]  /*7b10*/  UIADD3 UR5, UPT, UPT, UR41, 0x40, URZ ;  /* 0x0000004029057890 */ /* 0x000fe4000fffe0ff */
[----:B------:R-:W-:Y:S02]  /*7b20*/  UIADD3 UR4, UPT, UPT, UR48, 0x2400, URZ ;  /* 0x0000240030047890 */ /* 0x000fe4000fffe0ff */
[----:B------:R-:W-:Y:S01]  /*7b30*/  UIADD3.X UR9, UPT, UPT, URZ, UR53, URZ, UP0, !UPT ;  /* 0x00000035ff097290 */ /* 0x000fe200087fe4ff */
[----:B------:R-:W-:Y:S01]  /*7b40*/  UMOV UR6, UR42 ;  /* 0x0000002a00067c82 */ /* 0x000fe20008000000 */
[----:B------:R-:W-:Y:S07]  /*7b50*/  UMOV UR7, UR36 ;  /* 0x0000002400077c82 */ /* 0x000fee0008000000 */
[----:B------:R2:W-:Y:S01]  /*7b60*/  UTMASTG.3D [UR4], [UR8] ;  /* 0x00000004080073b5 */ /* 0x0005e20008010000 */
[----:B------:R0:W-:Y:S01]  /*7b70*/  UTMACMDFLUSH ;  /* 0x00000000000079b7 */ /* 0x0001e20000000000 */
[----:B--2---:R-:W-:Y:S04]  /*7b80*/  DEPBAR.LE SB0, 0x1 ;  /* 0x000080400000791a */ /* 0x004fe80000000000 */
.L_x_124:
[----:B------:R-:W-:Y:S05]  /*7b90*/  BSYNC.RECONVERGENT B0 ;  /* 0x0000000000007941 */ /* 0x000fea0003800200 */
.L_x_123:
[----:B------:R-:W-:Y:S01]  /*7ba0*/  BAR.SYNC.DEFER_BLOCKING 0x1, 0x80 ;  /* 0x0042000000007b1d */ /* 0x000fe20000010000 */
[----:B------:R-:W-:Y:S04]  /*7bb0*/  UIADD3 UR40, UPT, UPT, UR51, 0x1, URZ ;  /* 0x0000000133287890 */ /* 0x000fe8000fffe0ff */
[----:B------:R-:W-:Y:S04]  /*7bc0*/  UISETP.NE.AND UP0, UPT, UR40, 0x4, UPT ;  /* 0x000000042800788c */ /* 0x000fe8000bf05270 */
[----:B------:R-:W-:Y:S01]  /*7bd0*/  USEL UR40, UR40, URZ, UP0 ;  /* 0x000000ff28287287 */ /* 0x000fe20008000000 */
[----:B------:R2:W-:Y:S01]  /*7be0*/  @P6 SYNCS.ARRIVE.TRANS64.RED.A1T0 RZ, [R74+URZ], RZ ;  /* 0x000000ff4aff69a7 */ /* 0x0005e200081004ff */
[----:B------:R-:W-:Y:S01]  /*7bf0*/  BSSY B1, `(.L_x_125) ;  /* 0x0000018000017945 */ /* 0x000fe20003800000 */
[----:B------:R-:W3:Y:S02]  /*7c00*/  @P6 SYNCS.PHASECHK.TRANS64.TRYWAIT P0, [R0+URZ+0x130], R2 ;  /* 0x00013002000065a7 */ /* 0x000ee400080011ff */
[----:B---3--:R-:W-:Y:S01]  /*7c10*/  @P6 SEL R67, RZ, 0x1, !P0 ;  /* 0x00000001ff436807 */ /* 0x008fe20004000000 */
[----:B--2---:R-:W-:Y:S06]  /*7c20*/  @!P6 BRA `(.L_x_126) ;  /* 0x000000000050e947 */ /* 0x004fec0003800000 */
        /* <DEDUP_REMOVED lines=8> */
[----:B------:R-:W-:Y:S04]  /*7cb0*/  SHF.L.U32 R5, R98, 0x1f, RZ ;  /* 0x0000001f62057819 */ /* 0x000fe800000006ff */
[----:B------:R-:W2:Y:S02]  /*7cc0*/  SYNCS.PHASECHK.TRANS64.TRYWAIT P0, [R0+URZ+0x130], R5 ;  /* 0x00013005000075a7 */ /* 0x000ea400080011ff */
[----:B--2---:R-:W-:Y:S05]  /*7cd0*/  @!P0 BRA `(.L_x_129) ;  /* 0x0000002800d88947 */ /* 0x004fea0003800000 */
.L_x_128:
[----:B------:R-:W-:Y:S05]  /*7ce0*/  BSYNC B0 ;  /* 0x0000000000007941 */ /* 0x000fea0003800000 */
.L_x_127:
[----:B------:R-:W-:Y:S02]  /*7cf0*/  ISETP.NE.AND P0, PT, R72, RZ, PT ;  /* 0x000000ff4800720c */ /* 0x000fe40003f05270 */
[----:B------:R-:W-:Y:S11]  /*7d00*/  IADD3 R65, PT, PT, R65, 0x1, RZ ;  /* 0x0000000141417810 */ /* 0x000ff60007ffe0ff */
[----:B--2---:R-:W-:Y:S01]  /*7d10*/  @P0 IMAD.IADD R0, R99, 0x1, R2 ;  /* 0x0000000163000824 */ /* 0x004fe200078e0202 */
[----:B------:R-:W-:Y:S05]  /*7d20*/  @P0 WARPSYNC.ALL ;  /* 0x0000000000000948 */ /* 0x000fea0003800000 */
[----:B------:R2:W3:Y:S04]  /*7d30*/  @P0 LDSM.16.M88.4 R56, [R4+UR48+0x400] ;  /* 0x000400300438083b */ /* 0x0004e80008000200 */
[----:B------:R2:W4:Y:S04]  /*7d40*/  @P0 LDSM.16.M88.4 R60, [R3+0x400] ;  /* 0x00040000033c083b */ /* 0x0005280000000200 */
[----:B------:R2:W1:Y:S04]  /*7d50*/  @P0 LDSM.16.M88.4 R68, [R2+0x400] ;  /* 0x000400000244083b */ /* 0x0004680000000200 */
[----:B------:R2:W1:Y:S02]  /*7d60*/  @P0 LDSM.16.M88.4 R76, [R0+0x400] ;  /* 0x00040000004c083b */ /* 0x0004640000000200 */
.L_x_126:
[----:B------:R-:W-:Y:S05]  /*7d70*/  BSYNC B1 ;  /* 0x0000000000017941 */ /* 0x000fea0003800000 */
.L_x_125:
[----:B--2---:R-:W-:Y:S05]  /*7d80*/  VIADD R0, R48, 0x80 ;  /* 0x0000008030007836 */ /* 0x004fea0000000000 */
        /* <DEDUP_REMOVED lines=20> */
.L_x_130:
[----:B------:R-:W-:Y:S01]  /*7ed0*/  ISETP.NE.AND P6, PT, R105, RZ, PT ;  /* 0x000000ff6900720c */ /* 0x000fe20003fc5270 */
[----:B------:R-:W-:Y:S05]  /*7ee0*/  WARPSYNC.ALL ;  /* 0x0000000000007948 */ /* 0x000fea0003800000 */
[----:B------:R-:W-:Y:S01]  /*7ef0*/  R2UR UR4, R48 ;  /* 0x00000000300472ca */ /* 0x000fe200000e0000 */
[----:B------:R-:W-:Y:S01]  /*7f00*/  BSSY.RECONVERGENT B0, `(.L_x_131) ;  /* 0x000008f000007945 */ /* 0x000fe20003800200 */
[----:B------:R-:W-:Y:S02]  /*7f10*/  MOV R50, UR40 ;  /* 0x0000002800327c02 */ /* 0x000fe40008000f00 */
[----:B---3--:R-:W-:Y:S02]  /*7f20*/  SHF.L.U32 R3, R56, 0x10, RZ ;  /* 0x0000001038037819 */ /* 0x008fe400000006ff */
        /* <DEDUP_REMOVED lines=33> */
[C---:B----4-:R-:W-:Y:S01]  /*8140*/  SHF.L.U32 R0, R60.reuse, 0x10, RZ ;  /* 0x000000103c007819 */ /* 0x050fe200000006ff */
        /* <DEDUP_REMOVED lines=106> */
.L_x_132:
[----:B------:R-:W-:Y:S05]  /*87f0*/  BSYNC.RECONVERGENT B0 ;  /* 0x0000000000007941 */ /* 0x000fea0003800200 */
.L_x_131:
        /* <DEDUP_REMOVED lines=20> */
.L_x_136:
[----:B------:R-:W-:Y:S05]  /*8940*/  BSYNC B0 ;  /* 0x0000000000007941 */ /* 0x000fea0003800000 */
.L_x_135:
[----:B------:R-:W-:Y:S11]  /*8950*/  ISETP.NE.AND P0, PT, R72, RZ, PT ;  /* 0x000000ff4800720c */ /* 0x000ff60003f05270 */
[----:B------:R-:W-:Y:S02]  /*8960*/  @!UPT UIADD3 URZ, UPT, UPT, URZ, URZ, URZ ;  /* 0x000000fffffff290 */ /* 0x000fe4000fffe0ff */
[----:B--2---:R-:W-:Y:S01]  /*8970*/  @P0 IADD3 R0, PT, PT, R99, R73, RZ ;  /* 0x0000004963000210 */ /* 0x004fe20007ffe0ff */
[----:B------:R-:W-:Y:S05]  /*8980*/  @P0 WARPSYNC.ALL ;  /* 0x0000000000000948 */ /* 0x000fea0003800000 */
[----:B------:R2:W3:Y:S04]  /*8990*/  @P0 LDSM.16.M88.4 R56, [R65+UR48+0x400] ;  /* 0x000400304138083b */ /* 0x0004e80008000200 */
[----:B------:R2:W4:Y:S04]  /*89a0*/  @P0 LDSM.16.M88.4 R60, [R3+0x400] ;  /* 0x00040000033c083b */ /* 0x0005280000000200 */
[----:B------:R2:W1:Y:S04]  /*89b0*/  @P0 LDSM.16.M88.4 R68, [R73+0x400] ;  /* 0x000400004944083b */ /* 0x0004680000000200 */
[----:B------:R2:W1:Y:S02]  /*89c0*/  @P0 LDSM.16.M88.4 R76, [R0+0x400] ;  /* 0x00040000004c083b */ /* 0x0004640000000200 */
.L_x_134:
[----:B------:R-:W-:Y:S05]  /*89d0*/  BSYNC B1 ;  /* 0x0000000000017941 */ /* 0x000fea0003800000 */
.L_x_133:
        /* <DEDUP_REMOVED lines=21> */
.L_x_138:
[----:B------:R-:W-:Y:S01]  /*8b30*/  ISETP.NE.AND P0, PT, R101, RZ, PT ;  /* 0x000000ff6500720c */ /* 0x000fe20003f05270 */
[----:B------:R-:W-:Y:S05]  /*8b40*/  WARPSYNC.ALL ;  /* 0x0000000000007948 */ /* 0x000fea0003800000 */
[----:B------:R-:W-:Y:S01]  /*8b50*/  R2UR UR4, R48 ;  /* 0x00000000300472ca */ /* 0x000fe200000e0000 */
[----:B------:R-:W-:Y:S01]  /*8b60*/  BSSY.RECONVERGENT B0, `(.L_x_139) ;  /* 0x000008c000007945 */ /* 0x000fe20003800200 */
[C---:B---3--:R-:W-:Y:S02]  /*8b70*/  SHF.L.U32 R0, R56.reuse, 0x10, RZ ;  /* 0x0000001038007819 */ /* 0x048fe400000006ff */
[----:B------:R-:W-:Y:S02]  /*8b80*/  LOP3.LUT R2, R56, 0xffff0000, RZ, 0xc0, !PT ;  /* 0xffff000038027812 */ /* 0x000fe400078ec0ff */
[C---:B------:R-:W-:Y:S02]  /*8b90*/  SHF.L.U32 R3, R57.reuse, 0x10, RZ ;  /* 0x0000001039037819 */ /* 0x040fe400000006ff */
[----:B------:R-:W-:Y:S02]  /*8ba0*/  LOP3.LUT R48, R57, 0xffff0000, RZ, 0xc0, !PT ;  /* 0xffff000039307812 */ /* 0x000fe400078ec0ff */
[C---:B------:R-:W-:Y:S02]  /*8bb0*/  SHF.L.U32 R50, R58.reuse, 0x10, RZ ;  /* 0x000000103a327819 */ /* 0x040fe400000006ff */
[----:B------:R-:W-:Y:S01]  /*8bc0*/  LOP3.LUT R51, R58, 0xffff0000, RZ, 0xc0, !PT ;  /* 0xffff00003a337812 */ /* 0x000fe200078ec0ff */
[----:B-1----:R-:W1:Y:S01]  /*8bd0*/  LDTM.16dp256bit.x8 R4, tmem[UR4+0xc0] ;  /* 0x0000c004000479ee */ /* 0x002e6200081a0000 */
[C---:B------:R-:W-:Y:S01]  /*8be0*/  SHF.L.U32 R52, R59.reuse, 0x10, RZ ;  /* 0x000000103b347819 */ /* 0x040fe200000006ff */
[----:B------:R-:W-:Y:S01]  /*8bf0*/  NOP ;  /* 0x0000000000007918 */ /* 0x000fe20000000000 */
[----:B------:R-:W-:Y:S02]  /*8c00*/  LOP3.LUT R53, R59, 0xffff0000, RZ, 0xc0, !PT ;  /* 0xffff00003b357812 */ /* 0x000fe400078ec0ff */
[----:B------:R-:W-:Y:S02]  /*8c10*/  R2UR UR5, R64 ;  /* 0x00000000400572ca */ /* 0x000fe400000e0000 */
[C---:B----4-:R-:W-:Y:S02]  /*8c20*/  SHF.L.U32 R54, R60.reuse, 0x10, RZ ;  /* 0x000000103c367819 */ /* 0x050fe400000006ff */
[----:B------:R-:W-:Y:S02]  /*8c30*/  LOP3.LUT R55, R60, 0xffff0000, RZ, 0xc0, !PT ;  /* 0xffff00003c377812 */ /* 0x000fe400078ec0ff */
[C---:B------:R-:W-:Y:S02]  /*8c40*/  SHF.L.U32 R56, R61.reuse, 0x10, RZ ;  /* 0x000000103d387819 */ /* 0x040fe400000006ff */
[----:B------:R-:W-:Y:S02]  /*8c50*/  LOP3.LUT R57, R61, 0xffff0000, RZ, 0xc0, !PT ;  /* 0xffff00003d397812 */ /* 0x000fe400078ec0ff */
[C---:B------:R-:W-:Y:S02]  /*8c60*/  SHF.L.U32 R58, R62.reuse, 0x10, RZ ;  /* 0x000000103e3a7819 */ /* 0x040fe400000006ff */
[----:B------:R-:W-:Y:S01]  /*8c70*/  LOP3.LUT R59, R62, 0xffff0000, RZ, 0xc0, !PT ;  /* 0xffff00003e3b7812 */ /* 0x000fe200078ec0ff */
[----:B------:R-:W-:Y:S01]  /*8c80*/  UIADD3 UR5, UPT, UPT, UR5, 0x1c0, URZ ;  /* 0x000001c005057890 */ /* 0x000fe2000fffe0ff */
[C---:B------:R-:W-:Y:S02]  /*8c90*/  SHF.L.U32 R60, R63.reuse, 0x10, RZ ;  /* 0x000000103f3c7819 */ /* 0x040fe400000006ff */
[----:B------:R-:W-:Y:S01]  /*8ca0*/  LOP3.LUT R61, R63, 0xffff0000, RZ, 0xc0, !PT ;  /* 0xffff00003f3d7812 */ /* 0x000fe200078ec0ff */
[----:B------:R-:W-:Y:S01]  /*8cb0*/  UPRMT UR5, UR37, 0x654, UR5 ;  /* 0x0000065425057896 */ /* 0x000fe20008000005 */
[C---:B------:R-:W-:Y:S01]  /*8cc0*/  SHF.L.U32 R62, R68.reuse, 0x10, RZ ;  /* 0x00000010443e7819 */ /* 0x040fe200000006ff */
[C---:B-1----:R-:W-:Y:S01]  /*8cd0*/  FMUL R4, R47.reuse, R4 ;  /* 0x000000042f047220 */ /* 0x042fe20000400000 */
[C---:B------:R-:W-:Y:S01]  /*8ce0*/  FMUL R5, R47.reuse, R5 ;  /* 0x000000052f057220 */ /* 0x040fe20000400000 */
[----:B------:R-:W-:Y:S01]  /*8cf0*/  FMUL R6, R47, R6 ;  /* 0x000000062f067220 */ /* 0x000fe20000400000 */
[----:B------:R-:W-:Y:S01]  /*8d00*/  LOP3.LUT R63, R68, 0xffff0000, RZ, 0xc0, !PT ;  /* 0xffff0000443f7812 */ /* 0x000fe200078ec0ff */
[C---:B------:R-:W-:Y:S01]  /*8d10*/  FFMA R4, R49.reuse, R0, R4 ;  /* 0x0000000031047223 */ /* 0x040fe20000000004 */
[----:B------:R-:W-:Y:S01]  /*8d20*/  FFMA R5, R49, R2, R5 ;  /* 0x0000000231057223 */ /* 0x000fe20000000005 */
[----:B------:R-:W-:Y:S01]  /*8d30*/  SHF.L.U32 R64, R69, 0x10, RZ ;  /* 0x0000001045407819 */ /* 0x000fe200000006ff */
[----:B------:R-:W-:Y:S01]  /*8d40*/  SYNCS.ARRIVE.TRANS64.RED.A1T0 RZ, [UR5], RZ ;  /* 0x000000ffffff79a7 */ /* 0x000fe20008100405 */
[----:B------:R-:W-:Y:S01]  /*8d50*/  FFMA R6, R49, R3, R6 ;  /* 0x0000000331067223 */ /* 0x000fe20000000006 */
[----:B------:R-:W-:Y:S01]  /*8d60*/  FMUL R7, R47, R7 ;  /* 0x000000072f077220 */ /* 0x000fe20000400000 */
[----:B------:R-:W-:Y:S01]  /*8d70*/  LOP3.LUT R65, R69, 0xffff0000, RZ, 0xc0, !PT ;  /* 0xffff000045417812 */ /* 0x000fe200078ec0ff */
[----:B------:R-:W-:Y:S01]  /*8d80*/  FMUL R8, R47, R8 ;  /* 0x000000082f087220 */ /* 0x000fe20000400000 */
[----:B------:R-:W-:Y:S01]  /*8d90*/  F2FP.BF16.F32.PACK_AB R4, R5, R4 ;  /* 0x000000040504723e */ /* 0x000fe200000010ff */
[----:B------:R-:W-:Y:S01]  /*8da0*/  FFMA R7, R49, R48, R7 ;  /* 0x0000003031077223 */ /* 0x000fe20000000007 */
[----:B------:R-:W-:Y:S01]  /*8db0*/  FMUL R9, R47, R9 ;  /* 0x000000092f097220 */ /* 0x000fe20000400000 */
[----:B------:R-:W-:Y:S01]  /*8dc0*/  FFMA R8, R49, R50, R8 ;  /* 0x0000003231087223 */ /* 0x000fe20000000008 */
[C---:B------:R-:W-:Y:S01]  /*8dd0*/  SHF.L.U32 R66, R70.reuse, 0x10, RZ ;  /* 0x0000001046427819 */ /* 0x040fe200000006ff */
[----:B------:R-:W-:Y:S01]  /*8de0*/  FMUL R0, R47, R10 ;  /* 0x0000000a2f007220 */ /* 0x000fe20000400000 */
[----:B------:R-:W-:Y:S01]  /*8df0*/  F2FP.BF16.F32.PACK_AB R5, R7, R6 ;  /* 0x000000060705723e */ /* 0x000fe200000010ff */
[----:B------:R-:W-:Y:S01]  /*8e00*/  FFMA R9, R49, R51, R9 ;  /* 0x0000003331097223 */ /* 0x000fe20000000009 */
[----:B------:R-:W-:Y:S01]  /*8e10*/  FMUL R2, R47, R11 ;  /* 0x0000000b2f027220 */ /* 0x000fe20000400000 */
[----:B------:R-:W-:Y:S01]  /*8e20*/  FFMA R0, R49, R52, R0 ;  /* 0x0000003431007223 */ /* 0x000fe20000000000 */
[----:B------:R-:W-:Y:S01]  /*8e30*/  LOP3.LUT R67, R70, 0xffff0000, RZ, 0xc0, !PT ;  /* 0xffff000046437812 */ /* 0x000fe200078ec0ff */
[----:B------:R-:W-:Y:S01]  /*8e40*/  FMUL R3, R47, R12 ;  /* 0x0000000c2f037220 */ /* 0x000fe20000400000 */
[----:B------:R-:W-:Y:S01]  /*8e50*/  F2FP.BF16.F32.PACK_AB R6, R9, R8 ;  /* 0x000000080906723e */ /* 0x000fe200000010ff */
[----:B------:R-:W-:Y:S01]  /*8e60*/  FFMA R2, R49, R53, R2 ;  /* 0x0000003531027223 */ /* 0x000fe20000000002 */
[----:B------:R-:W-:Y:S01]  /*8e70*/  FMUL R10, R47, R13 ;  /* 0x0000000d2f0a7220 */ /* 0x000fe20000400000 */
[----:B------:R-:W-:Y:S01]  /*8e80*/  FFMA R3, R49, R54, R3 ;  /* 0x0000003631037223 */ /* 0x000fe20000000003 */
[----:B------:R-:W-:Y:S01]  /*8e90*/  SHF.L.U32 R68, R71, 0x10, RZ ;  /* 0x0000001047447819 */ /* 0x000fe200000006ff */
[----:B------:R-:W-:Y:S01]  /*8ea0*/  FMUL R11, R47, R14 ;  /* 0x0000000e2f0b7220 */ /* 0x000fe20000400000 */
[----:B------:R-:W-:Y:S01]  /*8eb0*/  F2FP.BF16.F32.PACK_AB R7, R2, R0 ;  /* 0x000000000207723e */ /* 0x000fe200000010ff */
[----:B------:R-:W-:Y:S01]  /*8ec0*/  FFMA R10, R49, R55, R10 ;  /* 0x00000037310a7223 */ /* 0x000fe2000000000a */
[----:B------:R-:W-:Y:S01]  /*8ed0*/  FMUL R15, R47, R15 ;  /* 0x0000000f2f0f7220 */ /* 0x000fe20000400000 */
[----:B------:R-:W-:Y:S01]  /*8ee0*/  FFMA R11, R49, R56, R11 ;  /* 0x00000038310b7223 */ /* 0x000fe2000000000b */
[----:B------:R-:W-:Y:S01]  /*8ef0*/  LOP3.LUT R69, R71, 0xffff0000, RZ, 0xc0, !PT ;  /* 0xffff000047457812 */ /* 0x000fe200078ec0ff */
[----:B------:R1:W-:Y:S01]  /*8f00*/  STSM.16.M88.4 [R107+0x6400], R4 ;  /* 0x006400046b007844 */ /* 0x0003e20000000200 */
[----:B------:R-:W-:Y:S01]  /*8f10*/  F2FP.BF16.F32.PACK_AB R8, R10, R3 ;  /* 0x000000030a08723e */ /* 0x000fe200000010ff */
[----:B------:R-:W-:Y:S01]  /*8f20*/  FFMA R15, R49, R57, R15 ;  /* 0x00000039310f7223 */ /* 0x000fe2000000000f */
[C---:B------:R-:W-:Y:S01]  /*8f30*/  FMUL R12, R47.reuse, R16 ;  /* 0x000000102f0c7220 */ /* 0x040fe20000400000 */
[C---:B------:R-:W-:Y:S01]  /*8f40*/  FMUL R13, R47.reuse, R17 ;  /* 0x000000112f0d7220 */ /* 0x040fe20000400000 */
[----:B------:R-:W-:Y:S01]  /*8f50*/  FMUL R14, R47, R18 ;  /* 0x000000122f0e7220 */ /* 0x000fe20000400000 */
[C---:B------:R-:W-:Y:S01]  /*8f60*/  SHF.L.U32 R70, R76.reuse, 0x10, RZ ;  /* 0x000000104c467819 */ /* 0x040fe200000006ff */
[----:B------:R-:W-:Y:S01]  /*8f70*/  FFMA R12, R49, R58, R12 ;  /* 0x0000003a310c7223 */ /* 0x000fe2000000000c */
[----:B------:R-:W-:Y:S01]  /*8f80*/  F2FP.BF16.F32.PACK_AB R9, R15, R11 ;  /* 0x0000000b0f09723e */ /* 0x000fe200000010ff */
[C---:B------:R-:W-:Y:S01]  /*8f90*/  FFMA R13, R49.reuse, R59, R13 ;  /* 0x0000003b310d7223 */ /* 0x040fe2000000000d */
[----:B------:R-:W-:Y:S01]  /*8fa0*/  FFMA R14, R49, R60, R14 ;  /* 0x0000003c310e7223 */ /* 0x000fe2000000000e */
[C---:B------:R-:W-:Y:S01]  /*8fb0*/  FMUL R19, R47.reuse, R19 ;  /* 0x000000132f137220 */ /* 0x040fe20000400000 */
        /* <DEDUP_REMOVED lines=22> */
[----:B------:R-:W-:Y:S01]  /*9120*/  FFMA R21, R49, R67, R21 ;  /* 0x0000004331157223 */ /* 0x000fe20000000015 */
[C---:B------:R-:W-:Y:S01]  /*9130*/  FMUL R27, R47.reuse, R27 ;  /* 0x0000001b2f1b7220 */ /* 0x040fe20000400000 */
[C---:B------:R-:W-:Y:S01]  /*9140*/  FMUL R24, R47.reuse, R28 ;  /* 0x0000001c2f187220 */ /* 0x040fe20000400000 */
[----:B------:R-:W-:Y:S01]  /*9150*/  FMUL R25, R47, R29 ;  /* 0x0000001d2f197220 */ /* 0x000fe20000400000 */
[----:B------:R-:W-:Y:S01]  /*9160*/  FFMA R22, R49, R68, R22 ;  /* 0x0000004431167223 */ /* 0x000fe20000000016 */
[----:B------:R-:W-:Y:S01]  /*9170*/  FMUL R26, R47, R30 ;  /* 0x0000001e2f1a7220 */ /* 0x000fe20000400000 */
[----:B------:R-:W-:Y:S01]  /*9180*/  FFMA R27, R49, R69, R27 ;  /* 0x00000045311b7223 */ /* 0x000fe2000000001b */
[----:B------:R-:W-:Y:S01]  /*9190*/  FMUL R31, R47, R31 ;  /* 0x0000001f2f1f7220 */ /* 0x000fe20000400000 */
[----:B------:R-:W-:Y:S01]  /*91a0*/  FFMA R24, R49, R70, R24 ;  /* 0x0000004631187223 */ /* 0x000fe20000000018 */
[----:B------:R-:W-:Y:S01]  /*91b0*/  LOP3.LUT R75, R78, 0xffff0000, RZ, 0xc0, !PT ;  /* 0xffff00004e4b7812 */ /* 0x000fe200078ec0ff */
[----:B------:R-:W-:Y:S01]  /*91c0*/  FMUL R28, R47, R32 ;  /* 0x000000202f1c7220 */ /* 0x000fe20000400000 */
[----:B------:R-:W-:Y:S01]  /*91d0*/  FFMA R25, R49, R71, R25 ;  /* 0x0000004731197223 */ /* 0x000fe20000000019 */
[----:B------:R-:W-:Y:S01]  /*91e0*/  SHF.L.U32 R76, R79, 0x10, RZ ;  /* 0x000000104f4c7819 */ /* 0x000fe200000006ff */
[----:B------:R-:W-:Y:S01]  /*91f0*/  FMUL R29, R47, R33 ;  /* 0x000000212f1d7220 */ /* 0x000fe20000400000 */
[----:B------:R-:W-:Y:S01]  /*9200*/  FFMA R26, R49, R72, R26 ;  /* 0x00000048311a7223 */ /* 0x000fe2000000001a */
[----:B------:R-:W-:Y:S01]  /*9210*/  LOP3.LUT R77, R79, 0xffff0000, RZ, 0xc0, !PT ;  /* 0xffff00004f4d7812 */ /* 0x000fe200078ec0ff */
        /* <DEDUP_REMOVED lines=9> */
[----:B------:R-:W-:Y:S02]  /*92b0*/  F2FP.BF16.F32.PACK_AB R24, R25, R24 ;  /* 0x000000181918723e */ /* 0x000fe400000010ff */
[----:B------:R-:W-:Y:S01]  /*92c0*/  F2FP.BF16.F32.PACK_AB R25, R31, R26 ;  /* 0x0000001a1f19723e */ /* 0x000fe200000010ff */
[----:B------:R1:W-:Y:S01]  /*92d0*/  STSM.16.M88.4 [R108+0x6000], R16 ;  /* 0x006000106c007844 */ /* 0x0003e20000000200 */
[----:B------:R-:W-:Y:S02]  /*92e0*/  F2FP.BF16.F32.PACK_AB R26, R29, R28 ;  /* 0x0000001c1d1a723e */ /* 0x000fe400000010ff */
[----:B------:R-:W-:Y:S05]  /*92f0*/  F2FP.BF16.F32.PACK_AB R27, R35, R30 ;  /* 0x0000001e231b723e */ /* 0x000fea00000010ff */
        /* <DEDUP_REMOVED lines=18> */
.L_x_140:
[----:B------:R-:W-:Y:S05]  /*9420*/  BSYNC.RECONVERGENT B0 ;  /* 0x0000000000007941 */ /* 0x000fea0003800200 */
.L_x_139:
[----:B------:R-:W-:Y:S01]  /*9430*/  BAR.SYNC.DEFER_BLOCKING 0x1, 0x80 ;  /* 0x0042000000007b1d */ /* 0x000fe20000010000 */
[----:B------:R-:W-:Y:S01]  /*9440*/  UISETP.NE.AND UP0, UPT, UR49, -0x4, UPT ;  /* 0xfffffffc3100788c */ /* 0x000fe2000bf05270 */
[----:B------:R-:W-:Y:S08]  /*9450*/  IADD3 R45, PT, PT, R45, 0x1, RZ ;  /* 0x000000012d2d7810 */ /* 0x000ff00007ffe0ff */
[----:B------:R-:W-:Y:S05]  /*9460*/  BRA.U !UP0, `(.L_x_141) ;  /* 0x0000000108287547 */ /* 0x000fea000b800000 */
[----:B------:R-:W-:Y:S01]  /*9470*/  ISETP.NE.AND P0, PT, R105, RZ, PT ;  /* 0x000000ff6900720c */ /* 0x000fe20003f05270 */
[----:B------:R-:W-:Y:S01]  /*9480*/  IMAD.U32 R2, RZ, RZ, UR51 ;  /* 0x00000033ff027e24 */ /* 0x000fe2000f8e00ff */
[----:B------:R-:W-:Y:S01]  /*9490*/  UIADD3 UR51, UPT, UPT, UR51, 0x1, URZ ;  /* 0x0000000133337890 */ /* 0x000fe2000fffe0ff */
[----:B------:R-:W-:Y:S03]  /*94a0*/  IMAD.U32 R0, RZ, RZ, UR37 ;  /* 0x00000025ff007e24 */ /* 0x000fe6000f8e00ff */
[----:B------:R-:W-:Y:S04]  /*94b0*/  UISETP.NE.AND UP0, UPT, UR51, 0x4, UPT ;  /* 0x000000043300788c */ /* 0x000fe8000bf05270 */
[----:B------:R-:W-:Y:S03]  /*94c0*/  USEL UR51, UR51, URZ, UP0 ;  /* 0x000000ff33337287 */ /* 0x000fe60008000000 */
[----:B------:R-:W-:Y:S05]  /*94d0*/  @P0 LEA R2, R2, UR48, 0x3 ;  /* 0x0000003002020c11 */ /* 0x000fea000f8e18ff */
[----:B------:R-:W-:Y:S05]  /*94e0*/  @P0 VIADD R2, R2, 0x150 ;  /* 0x0000015002020836 */ /* 0x000fea0000000000 */
[----:B------:R-:W-:Y:S04]  /*94f0*/  @P0 PRMT R0, R0, 0x654, R2 ;  /* 0x0000065400000816 */ /* 0x000fe80000000002 */
[----:B------:R2:W-:Y:S03]  /*9500*/  @P0 SYNCS.ARRIVE.TRANS64.RED.A1T0 RZ, [R0+URZ], RZ ;  /* 0x000000ff00ff09a7 */ /* 0x0005e600081004ff */
.L_x_141:
[----:B------:R-:W-:Y:S01]  /*9510*/  ISETP.NE.AND P2, PT, R102, RZ, PT ;  /* 0x000000ff6600720c */ /* 0x000fe20003f45270 */
[----:B------:R-:W-:Y:S01]  /*9520*/  UIADD3 UR49, UPT, UPT, UR49, 0x4, URZ ;  /* 0x0000000431317890 */ /* 0x000fe2000fffe0ff */
[----:B------:R-:W-:Y:S01]  /*9530*/  ISETP.NE.AND P0, PT, R104, 0x2, PT ;  /* 0x000000026800780c */ /* 0x000fe20003f05270 */
[----:B------:R-:W-:Y:S01]  /*9540*/  IMAD.IADD R14, R43, 0x1, R86 ;  /* 0x000000012b0e7824 */ /* 0x000fe200078e0256 */
[----:B------:R-:W-:Y:S01]  /*9550*/  ISETP.NE.AND P1, PT, R45, 0x4, PT ;  /* 0x000000042d00780c */ /* 0x000fe20003f25270 */
[----:B------:R-:W-:Y:S01]  /*9560*/  IMAD.IADD R15, R44, 0x1, R87 ;  /* 0x000000012c0f7824 */ /* 0x000fe200078e0257 */
[----:B------:R-:W-:Y:S02]  /*9570*/  SEL R2, RZ, 0x1, P0 ;  /* 0x00000001ff027807 */ /* 0x000fe40000000000 */
[----:B--2---:R-:W-:Y:S02]  /*9580*/  SEL R0, RZ, 0x1, P1 ;  /* 0x00000001ff007807 */ /* 0x004fe40000800000 */
[----:B------:R-:W-:Y:S02]  /*9590*/  LOP3.LUT R96, R96, R2, RZ, 0x3c, !PT ;  /* 0x0000000260607212 */ /* 0x000fe400078e3cff */
[----:B------:R-:W-:Y:S02]  /*95a0*/  LOP3.LUT R97, R97, R0, RZ, 0x3c, !PT ;  /* 0x0000000061617212 */ /* 0x000fe400078e3cff */
[----:B------:R-:W-:Y:S02]  /*95b0*/  @P2 R2UR UR36, R95 ;  /* 0x000000005f2422ca */ /* 0x000fe400000e0000 */
[----:B------:R-:W-:Y:S02]  /*95c0*/  SEL R104, R104, RZ, P0 ;  /* 0x000000ff68687207 */ /* 0x000fe40000000000 */
[----:B------:R-:W-:Y:S01]  /*95d0*/  SEL R45, R45, RZ, P1 ;  /* 0x000000ff2d2d7207 */ /* 0x000fe20000800000 */
[----:B------:R-:W-:Y:S10]  /*95e0*/  @P2 BRA `(.L_x_142) ;  /* 0xffffffc000082947 */ /* 0x000ff4000383ffff */
[----:B------:R-:W-:-:S09]  /*95f0*/  UISETP.NE.AND UP0, UPT, UR50, URZ, UPT ;  /* 0x000000ff3200728c */ /* 0x000fd2000bf05270 */
[----:B------:R-:W-:Y:S05]  /*9600*/  BRA.U !UP0, `(.L_x_143) ;  /* 0x0000000108487547 */ /* 0x000fea000b800000 */
[----:B------:R-:W2:Y:S02]  /*9610*/  LDCU.64 UR4, c[0x0][0x890] ;  /* 0x00011200ff0477ac */ /* 0x000ea40008000a00 */
[----:B--2---:R-:W-:-:S04]  /*9620*/  UISETP.NE.U32.AND UP0, UPT, UR4, URZ, UPT ;  /* 0x000000ff0400728c */ /* 0x004fc8000bf05070 */
[----:B------:R-:W-:-:S09]  /*9630*/  UISETP.NE.AND.EX UP0, UPT, UR5, URZ, UPT, UP0 ;  /* 0x000000ff0500728c */ /* 0x000fd2000bf05300 */
[----:B------:R-:W-:Y:S05]  /*9640*/  BRA.U UP0, `(.L_x_144) ;  /* 0x00000001000c7547 */ /* 0x000fea000b800000 */
[----:B------:R-:W-:-:S13]  /*9650*/  FSETP.NEU.AND P0, PT, R49, RZ, PT ;  /* 0x000000ff3100720b */ /* 0x000fda0003f0d000 */
[----:B------:R-:W-:Y:S05]  /*9660*/  @!P0 EXIT ;  /* 0x000000000000894d */ /* 0x000fea0003800000 */
[----:B------:R-:W-:Y:S05]  /*9670*/  BRA `(.L_x_143) ;  /* 0x00000000002c7947 */ /* 0x000fea0003800000 */
.L_x_144:
[----:B------:R-:W-:Y:S01]  /*9680*/  ISETP.NE.AND P0, PT, R103, RZ, PT ;  /* 0x000000ff6700720c */ /* 0x000fe20003f05270 */
[----:B------:R-:W-:-:S12]  /*9690*/  BSSY.RECONVERGENT B0, `(.L_x_143) ;  /* 0x0000009000007945 */ /* 0x000fd80003800200 */
[----:B------:R-:W-:Y:S05]  /*96a0*/  @P0 BRA `(.L_x_145) ;  /* 0x0000000000140947 */ /* 0x000fea0003800000 */
[----:B------:R-:W2:Y:S02]  /*96b0*/  LDCU.64 UR4, c[0x0][0x888] ;  /* 0x00011100ff0477ac */ /* 0x000ea40008000a00 */
[----:B--2---:R-:W-:-:S04]  /*96c0*/  ISETP.NE.U32.AND P0, PT, RZ, UR4, PT ;  /* 0x00000004ff007c0c */ /* 0x004fc8000bf05070 */
[----:B------:R-:W-:-:S13]  /*96d0*/  ISETP.NE.AND.EX P0, PT, RZ, UR5, PT, P0 ;  /* 0x00000005ff007c0c */ /* 0x000fda000bf05300 */
[----:B------:R-:W-:Y:S05]  /*96e0*/  @!P0 EXIT ;  /* 0x000000000000894d */ /* 0x000fea0003800000 */
[----:B------:R-:W-:Y:S05]  /*96f0*/  BRA `(.L_x_146) ;  /* 0x0000000000087947 */ /* 0x000fea0003800000 */
.L_x_145:
[----:B------:R-:W-:-:S13]  /*9700*/  FSETP.NEU.AND P0, PT, R49, RZ, PT ;  /* 0x000000ff3100720b */ /* 0x000fda0003f0d000 */
[----:B------:R-:W-:Y:S05]  /*9710*/  @!P0 EXIT ;  /* 0x000000000000894d */ /* 0x000fea0003800000 */
.L_x_146:
[----:B------:R-:W-:Y:S05]  /*9720*/  BSYNC.RECONVERGENT B0 ;  /* 0x0000000000007941 */ /* 0x000fea0003800200 */
.L_x_143:
[----:B------:R-:W-:Y:S01]  /*9730*/  ULEA UR4, UR51, UR48, 0x3 ;  /* 0x0000003033047291 */ /* 0x000fe2000f8e18ff */
[----:B------:R-:W-:-:S04]  /*9740*/  DEPBAR.LE SB0, 0x0 ;  /* 0x000080000000791a */ /* 0x000fc80000000000 */
[----:B------:R-:W-:-:S04]  /*9750*/  UIADD3 UR4, UPT, UPT, UR4, 0x150, URZ ;  /* 0x0000015004047890 */ /* 0x000fc8000fffe0ff */
[----:B------:R-:W-:-:S09]  /*9760*/  UPRMT UR4, UR37, 0x654, UR4 ;  /* 0x0000065425047896 */ /* 0x000fd20008000004 */
[----:B------:R-:W-:Y:S01]  /*9770*/  SYNCS.ARRIVE.TRANS64.RED.A1T0 RZ, [UR4], RZ ;  /* 0x000000ffffff79a7 */ /* 0x000fe20008100404 */
[----:B------:R-:W-:Y:S05]  /*9780*/  EXIT ;  /* 0x000000000000794d */ /* 0x000fea0003800000 */
.L_x_20:
[----:B--2---:R2:W1:Y:S02]  /*9790*/  SYNCS.PHASECHK.TRANS64.TRYWAIT P0, [R2+URZ+0x1f0], R3 ;  /* 0x0001f003020075a7 */ /* 0x00446400080011ff */
[----:B-1----:R-:W-:Y:S05]  /*97a0*/  @!P0 NANOSLEEP.SYNCS 0x989680 ;  /* 0x009896800000895d */ /* 0x002fea0003900000 */
[----:B------:R-:W1:Y:S02]  /*97b0*/  @!P0 SYNCS.PHASECHK.TRANS64 P0, [R2+URZ+0x1f0], R3 ;  /* 0x0001f003020085a7 */ /* 0x000e6400080010ff */
[----:B-1----:R-:W-:Y:S05]  /*97c0*/  @!P0 BRA `(.L_x_20) ;  /* 0xfffffffc00f08947 */ /* 0x002fea000383ffff */
[----:B------:R-:W-:Y:S05]  /*97d0*/  BRA `(.L_x_147) ;  /* 0xffffff8000047947 */ /* 0x000fea000383ffff */
.L_x_23:
[----:B-1----:R-:W-:-:S07]  /*97e0*/  MOV R2, UR33 ;  /* 0x0000002100027c02 */ /* 0x002fce0008000f00 */
.L_x_148:
[----:B-1----:R1:W2:Y:S02]  /*97f0*/  SYNCS.PHASECHK.TRANS64.TRYWAIT P0, [R2+URZ+0x98], R4 ;  /* 0x00009804020075a7 */ /* 0x0022a400080011ff */
[----:B--2---:R-:W-:Y:S05]  /*9800*/  @!P0 NANOSLEEP.SYNCS 0x989680 ;  /* 0x009896800000895d */ /* 0x004fea0003900000 */
[----:B------:R-:W2:Y:S02]  /*9810*/  @!P0 SYNCS.PHASECHK.TRANS64 P0, [R2+URZ+0x98], R4 ;  /* 0x00009804020085a7 */ /* 0x000ea400080010ff */
[----:B--2---:R-:W-:Y:S05]  /*9820*/  @!P0 BRA `(.L_x_148) ;  /* 0xfffffffc00f08947 */ /* 0x004fea000383ffff */
[----:B------:R-:W-:Y:S05]  /*9830*/  BRA `(.L_x_22) ;  /* 0xffffff8000547947 */ /* 0x000fea000383ffff */
.L_x_29:
[----:B-1----:R-:W-:-:S07]  /*9840*/  MOV R2, UR17 ;  /* 0x0000001100027c02 */ /* 0x002fce0008000f00 */
.L_x_149:
[----:B-1----:R1:W2:Y:S02]  /*9850*/  SYNCS.PHASECHK.TRANS64.TRYWAIT P0, [R2+URZ+0x98], R4 ;  /* 0x00009804020075a7 */ /* 0x0022a400080011ff */
[----:B--2---:R-:W-:Y:S05]  /*9860*/  @!P0 NANOSLEEP.SYNCS 0x989680 ;  /* 0x009896800000895d */ /* 0x004fea0003900000 */
[----:B------:R-:W2:Y:S02]  /*9870*/  @!P0 SYNCS.PHASECHK.TRANS64 P0, [R2+URZ+0x98], R4 ;  /* 0x00009804020085a7 */ /* 0x000ea400080010ff */
[----:B--2---:R-:W-:Y:S05]  /*9880*/  @!P0 BRA `(.L_x_149) ;  /* 0xfffffffc00f08947 */ /* 0x004fea000383ffff */
[----:B------:R-:W-:Y:S05]  /*9890*/  BRA `(.L_x_28) ;  /* 0xffffff8000fc7947 */ /* 0x000fea000383ffff */
.L_x_33:
[----:B-1----:R1:W2:Y:S02]  /*98a0*/  SYNCS.PHASECHK.TRANS64.TRYWAIT P0, [R2+URZ+0x180], R3 ;  /* 0x00018003020075a7 */ /* 0x0022a400080011ff */
[----:B--2---:R-:W-:Y:S05]  /*98b0*/  @!P0 NANOSLEEP.SYNCS 0x989680 ;  /* 0x009896800000895d */ /* 0x004fea0003900000 */
[----:B------:R-:W2:Y:S02]  /*98c0*/  @!P0 SYNCS.PHASECHK.TRANS64 P0, [R2+URZ+0x180], R3 ;  /* 0x00018003020085a7 */ /* 0x000ea400080010ff */
[----:B--2---:R-:W-:Y:S05]  /*98d0*/  @!P0 BRA `(.L_x_33) ;  /* 0xfffffffc00f08947 */ /* 0x004fea000383ffff */
[----:B------:R-:W-:Y:S05]  /*98e0*/  BRA `(.L_x_150) ;  /* 0xffffff84008c7947 */ /* 0x000fea000383ffff */
.L_x_37:
[----:B----4-:R-:W-:-:S07]  /*98f0*/  MOV R0, UR5 ;  /* 0x0000000500007c02 */ /* 0x010fce0008000f00 */
.L_x_151:
[----:B-1----:R1:W2:Y:S02]  /*9900*/  SYNCS.PHASECHK.TRANS64.TRYWAIT P0, [R0+URZ], R2 ;  /* 0x00000002000075a7 */ /* 0x0022a400080011ff */
[----:B--2---:R-:W-:Y:S05]  /*9910*/  @!P0 NANOSLEEP.SYNCS 0x989680 ;  /* 0x009896800000895d */ /* 0x004fea0003900000 */
[----:B------:R-:W2:Y:S02]  /*9920*/  @!P0 SYNCS.PHASECHK.TRANS64 P0, [R0+URZ], R2 ;  /* 0x00000002000085a7 */ /* 0x000ea400080010ff */
[----:B--2---:R-:W-:Y:S05]  /*9930*/  @!P0 BRA `(.L_x_151) ;  /* 0xfffffffc00f08947 */ /* 0x004fea000383ffff */
[----:B------:R-:W-:Y:S05]  /*9940*/  BRA `(.L_x_152) ;  /* 0xffffff8800fc7947 */ /* 0x000fea000383ffff */
.L_x_38:
[----:B----4-:R-:W-:-:S07]  /*9950*/  MOV R0, UR5 ;  /* 0x0000000500007c02 */ /* 0x010fce0008000f00 */
.L_x_153:
[----:B-1----:R1:W2:Y:S02]  /*9960*/  SYNCS.PHASECHK.TRANS64.TRYWAIT P0, [R0+URZ], R3 ;  /* 0x00000003000075a7 */ /* 0x0022a400080011ff */
[----:B--2---:R-:W-:Y:S05]  /*9970*/  @!P0 NANOSLEEP.SYNCS 0x989680 ;  /* 0x009896800000895d */ /* 0x004fea0003900000 */
[----:B------:R-:W2:Y:S02]  /*9980*/  @!P0 SYNCS.PHASECHK.TRANS64 P0, [R0+URZ], R3 ;  /* 0x00000003000085a7 */ /* 0x000ea400080010ff */
[----:B--2---:R-:W-:Y:S05]  /*9990*/  @!P0 BRA `(.L_x_153) ;  /* 0xfffffffc00f08947 */ /* 0x004fea000383ffff */
[----:B------:R-:W-:Y:S05]  /*99a0*/  BRA `(.L_x_154) ;  /* 0xffffff8c00087947 */ /* 0x000fea000383ffff */
.L_x_39:
[----:B----4-:R-:W-:-:S07]  /*99b0*/  MOV R0, UR5 ;  /* 0x0000000500007c02 */ /* 0x010fce0008000f00 */
.L_x_155:
[----:B-1----:R1:W2:Y:S02]  /*99c0*/  SYNCS.PHASECHK.TRANS64.TRYWAIT P0, [R0+URZ], R3 ;  /* 0x00000003000075a7 */ /* 0x0022a400080011ff */
[----:B--2---:R-:W-:Y:S05]  /*99d0*/  @!P0 NANOSLEEP.SYNCS 0x989680 ;  /* 0x009896800000895d */ /* 0x004fea0003900000 */
[----:B------:R-:W2:Y:S02]  /*99e0*/  @!P0 SYNCS.PHASECHK.TRANS64 P0, [R0+URZ], R3 ;  /* 0x00000003000085a7 */ /* 0x000ea400080010ff */
[----:B--2---:R-:W-:Y:S05]  /*99f0*/  @!P0 BRA `(.L_x_155) ;  /* 0xfffffffc00f08947 */ /* 0x004fea000383ffff */
[----:B------:R-:W-:Y:S05]  /*9a00*/  BRA `(.L_x_156) ;  /* 0xffffff8c00147947 */ /* 0x000fea000383ffff */
.L_x_40:
[----:B----4-:R-:W-:-:S07]  /*9a10*/  MOV R0, UR5 ;  /* 0x0000000500007c02 */ /* 0x010fce0008000f00 */
.L_x_157:
[----:B-1----:R1:W2:Y:S02]  /*9a20*/  SYNCS.PHASECHK.TRANS64.TRYWAIT P0, [R0+URZ], R3 ;  /* 0x00000003000075a7 */ /* 0x0022a400080011ff */
[----:B--2---:R-:W-:Y:S05]  /*9a30*/  @!P0 NANOSLEEP.SYNCS 0x989680 ;  /* 0x009896800000895d */ /* 0x004fea0003900000 */
[----:B------:R-:W2:Y:S02]  /*9a40*/  @!P0 SYNCS.PHASECHK.TRANS64 P0, [R0+URZ], R3 ;  /* 0x00000003000085a7 */ /* 0x000ea400080010ff */
[----:B--2---:R-:W-:Y:S05]  /*9a50*/  @!P0 BRA `(.L_x_157) ;  /* 0xfffffffc00f08947 */ /* 0x004fea000383ffff */
[----:B------:R-:W-:Y:S05]  /*9a60*/  BRA `(.L_x_158) ;  /* 0xffffff8c00207947 */ /* 0x000fea000383ffff */
.L_x_41:
[----:B----4-:R-:W-:-:S07]  /*9a70*/  MOV R0, UR5 ;  /* 0x0000000500007c02 */ /* 0x010fce0008000f00 */
.L_x_159:
[----:B-1----:R1:W2:Y:S02]  /*9a80*/  SYNCS.PHASECHK.TRANS64.TRYWAIT P0, [R0+URZ], R3 ;  /* 0x00000003000075a7 */ /* 0x0022a400080011ff */
[----:B--2---:R-:W-:Y:S05]  /*9a90*/  @!P0 NANOSLEEP.SYNCS 0x989680 ;  /* 0x009896800000895d */ /* 0x004fea0003900000 */
[----:B------:R-:W2:Y:S02]  /*9aa0*/  @!P0 SYNCS.PHASECHK.TRANS64 P0, [R0+URZ], R3 ;  /* 0x00000003000085a7 */ /* 0x000ea400080010ff */
[----:B--2---:R-:W-:Y:S05]  /*9ab0*/  @!P0 BRA `(.L_x_159) ;  /* 0xfffffffc00f08947 */ /* 0x004fea000383ffff */
[----:B------:R-:W-:Y:S05]  /*9ac0*/  BRA `(.L_x_160) ;  /* 0xffffff8c002c7947 */ /* 0x000fea000383ffff */
.L_x_42:
[----:B----4-:R-:W-:-:S07]  /*9ad0*/  MOV R0, UR5 ;  /* 0x0000000500007c02 */ /* 0x010fce0008000f00 */
.L_x_161:
[----:B-1----:R1:W2:Y:S02]  /*9ae0*/  SYNCS.PHASECHK.TRANS64.TRYWAIT P0, [R0+URZ], R3 ;  /* 0x00000003000075a7 */ /* 0x0022a400080011ff */
[----:B--2---:R-:W-:Y:S05]  /*9af0*/  @!P0 NANOSLEEP.SYNCS 0x989680 ;  /* 0x009896800000895d */ /* 0x004fea0003900000 */
[----:B------:R-:W2:Y:S02]  /*9b00*/  @!P0 SYNCS.PHASECHK.TRANS64 P0, [R0+URZ], R3 ;  /* 0x00000003000085a7 */ /* 0x000ea400080010ff */
[----:B--2---:R-:W-:Y:S05]  /*9b10*/  @!P0 BRA `(.L_x_161) ;  /* 0xfffffffc00f08947 */ /* 0x004fea000383ffff */
[----:B------:R-:W-:Y:S05]  /*9b20*/  BRA `(.L_x_162) ;  /* 0xffffff8c00387947 */ /* 0x000fea000383ffff */
.L_x_43:
[----:B----4-:R-:W-:-:S07]  /*9b30*/  MOV R0, UR5 ;  /* 0x0000000500007c02 */ /* 0x010fce0008000f00 */
.L_x_163:
[----:B-1----:R1:W2:Y:S02]  /*9b40*/  SYNCS.PHASECHK.TRANS64.TRYWAIT P0, [R0+URZ], R3 ;  /* 0x00000003000075a7 */ /* 0x0022a400080011ff */
[----:B--2---:R-:W-:Y:S05]  /*9b50*/  @!P0 NANOSLEEP.SYNCS 0x989680 ;  /* 0x009896800000895d */ /* 0x004fea0003900000 */
[----:B------:R-:W2:Y:S02]  /*9b60*/  @!P0 SYNCS.PHASECHK.TRANS64 P0, [R0+URZ], R3 ;  /* 0x00000003000085a7 */ /* 0x000ea400080010ff */
[----:B--2---:R-:W-:Y:S05]  /*9b70*/  @!P0 BRA `(.L_x_163) ;  /* 0xfffffffc00f08947 */ /* 0x004fea000383ffff */
[----:B------:R-:W-:Y:S05]  /*9b80*/  BRA `(.L_x_164) ;  /* 0xffffff8c00447947 */ /* 0x000fea000383ffff */
.L_x_44:
[----:B----4-:R-:W-:-:S07]  /*9b90*/  MOV R0, UR5 ;  /* 0x0000000500007c02 */ /* 0x010fce0008000f00 */
.L_x_165:
[----:B-1----:R1:W2:Y:S02]  /*9ba0*/  SYNCS.PHASECHK.TRANS64.TRYWAIT P0, [R0+URZ], R3 ;  /* 0x00000003000075a7 */ /* 0x0022a400080011ff */
[----:B--2---:R-:W-:Y:S05]  /*9bb0*/  @!P0 NANOSLEEP.SYNCS 0x989680 ;  /* 0x009896800000895d */ /* 0x004fea0003900000 */
[----:B------:R-:W2:Y:S02]  /*9bc0*/  @!P0 SYNCS.PHASECHK.TRANS64 P0, [R0+URZ], R3 ;  /* 0x00000003000085a7 */ /* 0x000ea400080010ff */
[----:B--2---:R-:W-:Y:S05]  /*9bd0*/  @!P0 BRA `(.L_x_165) ;  /* 0xfffffffc00f08947 */ /* 0x004fea000383ffff */
[----:B------:R-:W-:Y:S05]  /*9be0*/  BRA `(.L_x_166) ;  /* 0xffffff8c00507947 */ /* 0x000fea000383ffff */
.L_x_45:
[----:B----4-:R-:W-:-:S07]  /*9bf0*/  MOV R0, UR5 ;  /* 0x0000000500007c02 */ /* 0x010fce0008000f00 */
.L_x_167:
[----:B-1----:R1:W2:Y:S02]  /*9c00*/  SYNCS.PHASECHK.TRANS64.TRYWAIT P0, [R0+URZ], R3 ;  /* 0x00000003000075a7 */ /* 0x0022a400080011ff */
[----:B--2---:R-:W-:Y:S05]  /*9c10*/  @!P0 NANOSLEEP.SYNCS 0x989680 ;  /* 0x009896800000895d */ /* 0x004fea0003900000 */
[----:B------:R-:W2:Y:S02]  /*9c20*/  @!P0 SYNCS.PHASECHK.TRANS64 P0, [R0+URZ], R3 ;  /* 0x00000003000085a7 */ /* 0x000ea400080010ff */
[----:B--2---:R-:W-:Y:S05]  /*9c30*/  @!P0 BRA `(.L_x_167) ;  /* 0xfffffffc00f08947 */ /* 0x004fea000383ffff */
[----:B------:R-:W-:Y:S05]  /*9c40*/  BRA `(.L_x_168) ;  /* 0xffffff8c005c7947 */ /* 0x000fea000383ffff */
.L_x_46:
[----:B----4-:R-:W-:-:S07]  /*9c50*/  MOV R0, UR5 ;  /* 0x0000000500007c02 */ /* 0x010fce0008000f00 */
.L_x_169:
[----:B-1----:R1:W2:Y:S02]  /*9c60*/  SYNCS.PHASECHK.TRANS64.TRYWAIT P0, [R0+URZ], R3 ;  /* 0x00000003000075a7 */ /* 0x0022a400080011ff */
[----:B--2---:R-:W-:Y:S05]  /*9c70*/  @!P0 NANOSLEEP.SYNCS 0x989680 ;  /* 0x009896800000895d */ /* 0x004fea0003900000 */
[----:B------:R-:W2:Y:S02]  /*9c80*/  @!P0 SYNCS.PHASECHK.TRANS64 P0, [R0+URZ], R3 ;  /* 0x00000003000085a7 */ /* 0x000ea400080010ff */
[----:B--2---:R-:W-:Y:S05]  /*9c90*/  @!P0 BRA `(.L_x_169) ;  /* 0xfffffffc00f08947 */ /* 0x004fea000383ffff */
[----:B------:R-:W-:Y:S05]  /*9ca0*/  BRA `(.L_x_170) ;  /* 0xffffff8c00687947 */ /* 0x000fea000383ffff */
.L_x_47:
[----:B----4-:R-:W-:-:S07]  /*9cb0*/  MOV R0, UR5 ;  /* 0x0000000500007c02 */ /* 0x010fce0008000f00 */
.L_x_171:
[----:B-1----:R1:W2:Y:S02]  /*9cc0*/  SYNCS.PHASECHK.TRANS64.TRYWAIT P0, [R0+URZ], R3 ;  /* 0x00000003000075a7 */ /* 0x0022a400080011ff */
[----:B--2---:R-:W-:Y:S05]  /*9cd0*/  @!P0 NANOSLEEP.SYNCS 0x989680 ;  /* 0x009896800000895d */ /* 0x004fea0003900000 */
[----:B------:R-:W2:Y:S02]  /*9ce0*/  @!P0 SYNCS.PHASECHK.TRANS64 P0, [R0+URZ], R3 ;  /* 0x00000003000085a7 */ /* 0x000ea400080010ff */
[----:B--2---:R-:W-:Y:S05]  /*9cf0*/  @!P0 BRA `(.L_x_171) ;  /* 0xfffffffc00f08947 */ /* 0x004fea000383ffff */
[----:B------:R-:W-:Y:S05]  /*9d00*/  BRA `(.L_x_172) ;  /* 0xffffff8c00747947 */ /* 0x000fea000383ffff */
.L_x_48:
[----:B----4-:R-:W-:-:S07]  /*9d10*/  MOV R0, UR5 ;  /* 0x0000000500007c02 */ /* 0x010fce0008000f00 */
.L_x_173:
[----:B-1----:R1:W2:Y:S02]  /*9d20*/  SYNCS.PHASECHK.TRANS64.TRYWAIT P0, [R0+URZ], R3 ;  /* 0x00000003000075a7 */ /* 0x0022a400080011ff */
[----:B--2---:R-:W-:Y:S05]  /*9d30*/  @!P0 NANOSLEEP.SYNCS 0x989680 ;  /* 0x009896800000895d */ /* 0x004fea0003900000 */
[----:B------:R-:W2:Y:S02]  /*9d40*/  @!P0 SYNCS.PHASECHK.TRANS64 P0, [R0+URZ], R3 ;  /* 0x00000003000085a7 */ /* 0x000ea400080010ff */
[----:B--2---:R-:W-:Y:S05]  /*9d50*/  @!P0 BRA `(.L_x_173) ;  /* 0xfffffffc00f08947 */ /* 0x004fea000383ffff */
[----:B------:R-:W-:Y:S05]  /*9d60*/  BRA `(.L_x_174) ;  /* 0xffffff8c00807947 */ /* 0x000fea000383ffff */
.L_x_49:
[----:B----4-:R-:W-:-:S07]  /*9d70*/  MOV R0, UR5 ;  /* 0x0000000500007c02 */ /* 0x010fce0008000f00 */
.L_x_175:
[----:B-1----:R1:W2:Y:S02]  /*9d80*/  SYNCS.PHASECHK.TRANS64.TRYWAIT P0, [R0+URZ], R3 ;  /* 0x00000003000075a7 */ /* 0x0022a400080011ff */
[----:B--2---:R-:W-:Y:S05]  /*9d90*/  @!P0 NANOSLEEP.SYNCS 0x989680 ;  /* 0x009896800000895d */ /* 0x004fea0003900000 */
[----:B------:R-:W2:Y:S02]  /*9da0*/  @!P0 SYNCS.PHASECHK.TRANS64 P0, [R0+URZ], R3 ;  /* 0x00000003000085a7 */ /* 0x000ea400080010ff */
[----:B--2---:R-:W-:Y:S05]  /*9db0*/  @!P0 BRA `(.L_x_175) ;  /* 0xfffffffc00f08947 */ /* 0x004fea000383ffff */
[----:B------:R-:W-:Y:S05]  /*9dc0*/  BRA `(.L_x_176) ;  /* 0xffffff8c008c7947 */ /* 0x000fea000383ffff */
.L_x_50:
[----:B----4-:R-:W-:-:S07]  /*9dd0*/  MOV R0, UR5 ;  /* 0x0000000500007c02 */ /* 0x010fce0008000f00 */
.L_x_177:
[----:B-1----:R1:W2:Y:S02]  /*9de0*/  SYNCS.PHASECHK.TRANS64.TRYWAIT P0, [R0+URZ], R3 ;  /* 0x00000003000075a7 */ /* 0x0022a400080011ff */
[----:B--2---:R-:W-:Y:S05]  /*9df0*/  @!P0 NANOSLEEP.SYNCS 0x989680 ;  /* 0x009896800000895d */ /* 0x004fea0003900000 */
[----:B------:R-:W2:Y:S02]  /*9e00*/  @!P0 SYNCS.PHASECHK.TRANS64 P0, [R0+URZ], R3 ;  /* 0x00000003000085a7 */ /* 0x000ea400080010ff */
[----:B--2---:R-:W-:Y:S05]  /*9e10*/  @!P0 BRA `(.L_x_177) ;  /* 0xfffffffc00f08947 */ /* 0x004fea000383ffff */
[----:B------:R-:W-:Y:S05]  /*9e20*/  BRA `(.L_x_178) ;  /* 0xffffff8c00987947 */ /* 0x000fea000383ffff */
.L_x_51:
[----:B----4-:R-:W-:-:S07]  /*9e30*/  MOV R0, UR5 ;  /* 0x0000000500007c02 */ /* 0x010fce0008000f00 */
.L_x_179:
[----:B-1----:R1:W2:Y:S02]  /*9e40*/  SYNCS.PHASECHK.TRANS64.TRYWAIT P0, [R0+URZ], R3 ;  /* 0x00000003000075a7 */ /* 0x0022a400080011ff */
[----:B--2---:R-:W-:Y:S05]  /*9e50*/  @!P0 NANOSLEEP.SYNCS 0x989680 ;  /* 0x009896800000895d */ /* 0x004fea0003900000 */
[----:B------:R-:W2:Y:S02]  /*9e60*/  @!P0 SYNCS.PHASECHK.TRANS64 P0, [R0+URZ], R3 ;  /* 0x00000003000085a7 */ /* 0x000ea400080010ff */
[----:B--2---:R-:W-:Y:S05]  /*9e70*/  @!P0 BRA `(.L_x_179) ;  /* 0xfffffffc00f08947 */ /* 0x004fea000383ffff */
[----:B------:R-:W-:Y:S05]  /*9e80*/  BRA `(.L_x_180) ;  /* 0xffffff8c00a47947 */ /* 0x000fea000383ffff */
.L_x_52:
[----:B----4-:R-:W-:-:S07]  /*9e90*/  MOV R0, UR5 ;  /* 0x0000000500007c02 */ /* 0x010fce0008000f00 */
.L_x_181:
[----:B-1----:R1:W2:Y:S02]  /*9ea0*/  SYNCS.PHASECHK.TRANS64.TRYWAIT P0, [R0+URZ], R3 ;  /* 0x00000003000075a7 */ /* 0x0022a400080011ff */
[----:B--2---:R-:W-:Y:S05]  /*9eb0*/  @!P0 NANOSLEEP.SYNCS 0x989680 ;  /* 0x009896800000895d */ /* 0x004fea0003900000 */
[----:B------:R-:W2:Y:S02]  /*9ec0*/  @!P0 SYNCS.PHASECHK.TRANS64 P0, [R0+URZ], R3 ;  /* 0x00000003000085a7 */ /* 0x000ea400080010ff */
[----:B--2---:R-:W-:Y:S05]  /*9ed0*/  @!P0 BRA `(.L_x_181) ;  /* 0xfffffffc00f08947 */ /* 0x004fea000383ffff */
[----:B------:R-:W-:Y:S05]  /*9ee0*/  BRA `(.L_x_182) ;  /* 0xffffff8c00b07947 */ /* 0x000fea000383ffff */
.L_x_53:
[----:B----4-:R-:W-:-:S07]  /*9ef0*/  MOV R0, UR5 ;  /* 0x0000000500007c02 */ /* 0x010fce0008000f00 */
.L_x_183:
[----:B-1----:R1:W2:Y:S02]  /*9f00*/  SYNCS.PHASECHK.TRANS64.TRYWAIT P0, [R0+URZ], R3 ;  /* 0x00000003000075a7 */ /* 0x0022a400080011ff */
[----:B--2---:R-:W-:Y:S05]  /*9f10*/  @!P0 NANOSLEEP.SYNCS 0x989680 ;  /* 0x009896800000895d */ /* 0x004fea0003900000 */
[----:B------:R-:W2:Y:S02]  /*9f20*/  @!P0 SYNCS.PHASECHK.TRANS64 P0, [R0+URZ], R3 ;  /* 0x00000003000085a7 */ /* 0x000ea400080010ff */
[----:B--2---:R-:W-:Y:S05]  /*9f30*/  @!P0 BRA `(.L_x_183) ;  /* 0xfffffffc00f08947 */ /* 0x004fea000383ffff */
[----:B------:R-:W-:Y:S05]  /*9f40*/  BRA `(.L_x_184) ;  /* 0xffffff8c00bc7947 */ /* 0x000fea000383ffff */
.L_x_54:
[----:B----4-:R-:W-:-:S07]  /*9f50*/  MOV R0, UR5 ;  /* 0x0000000500007c02 */ /* 0x010fce0008000f00 */
.L_x_185:
[----:B-1----:R1:W2:Y:S02]  /*9f60*/  SYNCS.PHASECHK.TRANS64.TRYWAIT P0, [R0+URZ], R3 ;  /* 0x00000003000075a7 */ /* 0x0022a400080011ff */
[----:B--2---:R-:W-:Y:S05]  /*9f70*/  @!P0 NANOSLEEP.SYNCS 0x989680 ;  /* 0x009896800000895d */ /* 0x004fea0003900000 */
[----:B------:R-:W2:Y:S02]  /*9f80*/  @!P0 SYNCS.PHASECHK.TRANS64 P0, [R0+URZ], R3 ;  /* 0x00000003000085a7 */ /* 0x000ea400080010ff */
[----:B--2---:R-:W-:Y:S05]  /*9f90*/  @!P0 BRA `(.L_x_185) ;  /* 0xfffffffc00f08947 */ /* 0x004fea000383ffff */
[----:B------:R-:W-:Y:S05]  /*9fa0*/  BRA `(.L_x_186) ;  /* 0xffffff8c00c87947 */ /* 0x000fea000383ffff */
.L_x_57:
[----:B-1----:R1:W2:Y:S02]  /*9fb0*/  SYNCS.PHASECHK.TRANS64.TRYWAIT P0, [R0+URZ+0x1e0], R4 ;  /* 0x0001e004000075a7 */ /* 0x0022a400080011ff */
[----:B--2---:R-:W-:Y:S05]  /*9fc0*/  @!P0 NANOSLEEP.SYNCS 0x989680 ;  /* 0x009896800000895d */ /* 0x004fea0003900000 */
[----:B------:R-:W2:Y:S02]  /*9fd0*/  @!P0 SYNCS.PHASECHK.TRANS64 P0, [R0+URZ+0x1e0], R4 ;  /* 0x0001e004000085a7 */ /* 0x000ea400080010ff */
[----:B--2---:R-:W-:Y:S05]  /*9fe0*/  @!P0 BRA `(.L_x_57) ;  /* 0xfffffffc00f08947 */ /* 0x004fea000383ffff */
[----:B------:R-:W-:Y:S05]  /*9ff0*/  BRA `(.L_x_187) ;  /* 0xffffff9000247947 */ /* 0x000fea000383ffff */
.L_x_58:
[----:B------:R-:W-:-:S07]  /*a000*/  MOV R0, UR5 ;  /* 0x0000000500007c02 */ /* 0x000fce0008000f00 */
.L_x_188:
[----:B-1----:R1:W2:Y:S02]  /*a010*/  SYNCS.PHASECHK.TRANS64.TRYWAIT P0, [R0+URZ+0x190], R5 ;  /* 0x00019005000075a7 */ /* 0x0022a400080011ff */
[----:B--2---:R-:W-:Y:S05]  /*a020*/  @!P0 NANOSLEEP.SYNCS 0x989680 ;  /* 0x009896800000895d */ /* 0x004fea0003900000 */
[----:B------:R-:W2:Y:S02]  /*a030*/  @!P0 SYNCS.PHASECHK.TRANS64 P0, [R0+URZ+0x190], R5 ;  /* 0x00019005000085a7 */ /* 0x000ea400080010ff */
[----:B--2---:R-:W-:Y:S05]  /*a040*/  @!P0 BRA `(.L_x_188) ;  /* 0xfffffffc00f08947 */ /* 0x004fea000383ffff */
[----:B------:R-:W-:Y:S05]  /*a050*/  BRA `(.L_x_189) ;  /* 0xffffff9000347947 */ /* 0x000fea000383ffff */
.L_x_59:
[----:B-1----:R1:W2:Y:S02]  /*a060*/  SYNCS.PHASECHK.TRANS64.TRYWAIT P1, [R0+URZ+0x180], R4 ;  /* 0x00018004000075a7 */ /* 0x0022a400080211ff */
[----:B--2---:R-:W-:Y:S05]  /*a070*/  @!P1 NANOSLEEP.SYNCS 0x989680 ;  /* 0x009896800000995d */ /* 0x004fea0003900000 */
[----:B------:R-:W2:Y:S02]  /*a080*/  @!P1 SYNCS.PHASECHK.TRANS64 P1, [R0+URZ+0x180], R4 ;  /* 0x00018004000095a7 */ /* 0x000ea400080210ff */
[----:B--2---:R-:W-:Y:S05]  /*a090*/  @!P1 BRA `(.L_x_59) ;  /* 0xfffffffc00f09947 */ /* 0x004fea000383ffff */
[----:B------:R-:W-:Y:S05]  /*a0a0*/  BRA `(.L_x_190) ;  /* 0xffffff9000647947 */ /* 0x000fea000383ffff */
.L_x_62:
[----:B------:R-:W-:-:S07]  /*a0b0*/  MOV R0, UR5 ;  /* 0x0000000500007c02 */ /* 0x000fce0008000f00 */
.L_x_191:
[----:B-1----:R1:W2:Y:S02]  /*a0c0*/  SYNCS.PHASECHK.TRANS64.TRYWAIT P0, [R0+URZ+0x190], R2 ;  /* 0x00019002000075a7 */ /* 0x0022a400080011ff */
[----:B--2---:R-:W-:Y:S05]  /*a0d0*/  @!P0 NANOSLEEP.SYNCS 0x989680 ;  /* 0x009896800000895d */ /* 0x004fea0003900000 */
[----:B------:R-:W2:Y:S02]  /*a0e0*/  @!P0 SYNCS.PHASECHK.TRANS64 P0, [R0+URZ+0x190], R2 ;  /* 0x00019002000085a7 */ /* 0x000ea400080010ff */
[----:B--2---:R-:W-:Y:S05]  /*a0f0*/  @!P0 BRA `(.L_x_191) ;  /* 0xfffffffc00f08947 */ /* 0x004fea000383ffff */
[----:B------:R-:W-:Y:S05]  /*a100*/  BRA `(.L_x_61) ;  /* 0xffffff9000b87947 */ /* 0x000fea000383ffff */
.L_x_69:
[----:B-1----:R1:W2:Y:S02]  /*a110*/  SYNCS.PHASECHK.TRANS64.TRYWAIT P1, [R0+URZ+0x180], R2 ;  /* 0x00018002000075a7 */ /* 0x0022a400080211ff */
[----:B--2---:R-:W-:Y:S05]  /*a120*/  @!P1 NANOSLEEP.SYNCS 0x989680 ;  /* 0x009896800000995d */ /* 0x004fea0003900000 */
[----:B------:R-:W2:Y:S02]  /*a130*/  @!P1 SYNCS.PHASECHK.TRANS64 P1, [R0+URZ+0x180], R2 ;  /* 0x00018002000095a7 */ /* 0x000ea400080210ff */
[----:B--2---:R-:W-:Y:S05]  /*a140*/  @!P1 BRA `(.L_x_69) ;  /* 0xfffffffc00f09947 */ /* 0x004fea000383ffff */
[----:B------:R-:W-:Y:S05]  /*a150*/  BRA `(.L_x_192) ;  /* 0xffffff9800107947 */ /* 0x000fea000383ffff */
.L_x_70:
[----:B------:R-:W-:-:S07]  /*a160*/  MOV R2, UR9 ;  /* 0x0000000900027c02 */ /* 0x000fce0008000f00 */
.L_x_193:
[----:B-1----:R1:W2:Y:S02]  /*a170*/  SYNCS.PHASECHK.TRANS64.TRYWAIT P0, [R2+URZ+0x1c0], R0 ;  /* 0x0001c000020075a7 */ /* 0x0022a400080011ff */
[----:B--2---:R-:W-:Y:S05]  /*a180*/  @!P0 NANOSLEEP.SYNCS 0x989680 ;  /* 0x009896800000895d */ /* 0x004fea0003900000 */
[----:B------:R-:W2:Y:S02]  /*a190*/  @!P0 SYNCS.PHASECHK.TRANS64 P0, [R2+URZ+0x1c0], R0 ;  /* 0x0001c000020085a7 */ /* 0x000ea400080010ff */
[----:B--2---:R-:W-:Y:S05]  /*a1a0*/  @!P0 BRA `(.L_x_193) ;  /* 0xfffffffc00f08947 */ /* 0x004fea000383ffff */
[----:B------:R-:W-:Y:S05]  /*a1b0*/  BRA `(.L_x_194) ;  /* 0xffffff9800447947 */ /* 0x000fea000383ffff */
.L_x_73:
[----:B------:R-:W-:Y:S07]  /*a1c0*/  MOV R0, UR7 ;  /* 0x0000000700007c02 */ /* 0x000fee0008000f00 */
.L_x_195:
[----:B-1----:R1:W2:Y:S02]  /*a1d0*/  SYNCS.PHASECHK.TRANS64.TRYWAIT P0, [R0+URZ], R2 ;  /* 0x00000002000075a7 */ /* 0x0022a400080011ff */
[----:B--2---:R-:W-:Y:S05]  /*a1e0*/  @!P0 NANOSLEEP.SYNCS 0x989680 ;  /* 0x009896800000895d */ /* 0x004fea0003900000 */
[----:B------:R-:W2:Y:S02]  /*a1f0*/  @!P0 SYNCS.PHASECHK.TRANS64 P0, [R0+URZ], R2 ;  /* 0x00000002000085a7 */ /* 0x000ea400080010ff */
[----:B--2---:R-:W-:Y:S05]  /*a200*/  @!P0 BRA `(.L_x_195) ;  /* 0xfffffffc00f08947 */ /* 0x004fea000383ffff */
[----:B------:R-:W-:Y:S05]  /*a210*/  BRA `(.L_x_72) ;  /* 0xffffff98007c7947 */ /* 0x000fea000383ffff */
.L_x_76:
[----:B------:R-:W-:-:S07]  /*a220*/  MOV R0, UR5 ;  /* 0x0000000500007c02 */ /* 0x000fce0008000f00 */
.L_x_196:
[----:B--2---:R2:W3:Y:S02]  /*a230*/  SYNCS.PHASECHK.TRANS64.TRYWAIT P0, [R0+URZ], R2 ;  /* 0x00000002000075a7 */ /* 0x0044e400080011ff */
[----:B---3--:R-:W-:Y:S05]  /*a240*/  @!P0 NANOSLEEP.SYNCS 0x989680 ;  /* 0x009896800000895d */ /* 0x008fea0003900000 */
[----:B------:R-:W3:Y:S02]  /*a250*/  @!P0 SYNCS.PHASECHK.TRANS64 P0, [R0+URZ], R2 ;  /* 0x00000002000085a7 */ /* 0x000ee400080010ff */
[----:B---3--:R-:W-:Y:S05]  /*a260*/  @!P0 BRA `(.L_x_196) ;  /* 0xfffffffc00f08947 */ /* 0x008fea000383ffff */
[----:B------:R-:W-:Y:S05]  /*a270*/  BRA `(.L_x_197) ;  /* 0xffffff9c001c7947 */ /* 0x000fea000383ffff */
.L_x_77:
[----:B------:R-:W-:-:S07]  /*a280*/  MOV R0, UR5 ;  /* 0x0000000500007c02 */ /* 0x000fce0008000f00 */
.L_x_198:
[----:B--2---:R2:W3:Y:S02]  /*a290*/  SYNCS.PHASECHK.TRANS64.TRYWAIT P0, [R0+URZ], R3 ;  /* 0x00000003000075a7 */ /* 0x0044e400080011ff */
[----:B---3--:R-:W-:Y:S05]  /*a2a0*/  @!P0 NANOSLEEP.SYNCS 0x989680 ;  /* 0x009896800000895d */ /* 0x008fea0003900000 */
[----:B------:R-:W3:Y:S02]  /*a2b0*/  @!P0 SYNCS.PHASECHK.TRANS64 P0, [R0+URZ], R3 ;  /* 0x00000003000085a7 */ /* 0x000ee400080010ff */
[----:B---3--:R-:W-:Y:S05]  /*a2c0*/  @!P0 BRA `(.L_x_198) ;  /* 0xfffffffc00f08947 */ /* 0x008fea000383ffff */
[----:B------:R-:W-:Y:S05]  /*a2d0*/  BRA `(.L_x_199) ;  /* 0xffffff9c00287947 */ /* 0x000fea000383ffff */
.L_x_78:
[----:B------:R-:W-:-:S07]  /*a2e0*/  MOV R0, UR5 ;  /* 0x0000000500007c02 */ /* 0x000fce0008000f00 */
.L_x_200:
[----:B--2---:R2:W3:Y:S02]  /*a2f0*/  SYNCS.PHASECHK.TRANS64.TRYWAIT P0, [R0+URZ], R3 ;  /* 0x00000003000075a7 */ /* 0x0044e400080011ff */
[----:B---3--:R-:W-:Y:S05]  /*a300*/  @!P0 NANOSLEEP.SYNCS 0x989680 ;  /* 0x009896800000895d */ /* 0x008fea0003900000 */
[----:B------:R-:W3:Y:S02]  /*a310*/  @!P0 SYNCS.PHASECHK.TRANS64 P0, [R0+URZ], R3 ;  /* 0x00000003000085a7 */ /* 0x000ee400080010ff */
[----:B---3--:R-:W-:Y:S05]  /*a320*/  @!P0 BRA `(.L_x_200) ;  /* 0xfffffffc00f08947 */ /* 0x008fea000383ffff */
[----:B------:R-:W-:Y:S05]  /*a330*/  BRA `(.L_x_201) ;  /* 0xffffff9c00347947 */ /* 0x000fea000383ffff */
.L_x_79:
[----:B--2---:R-:W-:-:S07]  /*a340*/  MOV R0, UR7 ;  /* 0x0000000700007c02 */ /* 0x004fce0008000f00 */
.L_x_202:
[----:B--2---:R2:W3:Y:S02]  /*a350*/  SYNCS.PHASECHK.TRANS64.TRYWAIT P0, [R0+URZ], R2 ;  /* 0x00000002000075a7 */ /* 0x0044e400080011ff */
[----:B---3--:R-:W-:Y:S05]  /*a360*/  @!P0 NANOSLEEP.SYNCS 0x989680 ;  /* 0x009896800000895d */ /* 0x008fea0003900000 */
[----:B------:R-:W3:Y:S02]  /*a370*/  @!P0 SYNCS.PHASECHK.TRANS64 P0, [R0+URZ], R2 ;  /* 0x00000002000085a7 */ /* 0x000ee400080010ff */
[----:B---3--:R-:W-:Y:S05]  /*a380*/  @!P0 BRA `(.L_x_202) ;  /* 0xfffffffc00f08947 */ /* 0x008fea000383ffff */
[----:B------:R-:W-:Y:S05]  /*a390*/  BRA `(.L_x_203) ;  /* 0xffffff9c00407947 */ /* 0x000fea000383ffff */
.L_x_84:
[----:B--2---:R2:W3:Y:S02]  /*a3a0*/  SYNCS.PHASECHK.TRANS64.TRYWAIT P0, [R0+URZ+0x180], R2 ;  /* 0x00018002000075a7 */ /* 0x0044e400080011ff */
[----:B---3--:R-:W-:Y:S05]  /*a3b0*/  @!P0 NANOSLEEP.SYNCS 0x989680 ;  /* 0x009896800000895d */ /* 0x008fea0003900000 */
[----:B------:R-:W3:Y:S02]  /*a3c0*/  @!P0 SYNCS.PHASECHK.TRANS64 P0, [R0+URZ+0x180], R2 ;  /* 0x00018002000085a7 */ /* 0x000ee400080010ff */
[----:B---3--:R-:W-:Y:S05]  /*a3d0*/  @!P0 BRA `(.L_x_84) ;  /* 0xfffffffc00f08947 */ /* 0x008fea000383ffff */
[----:B------:R-:W-:Y:S05]  /*a3e0*/  BRA `(.L_x_204) ;  /* 0xffffffa0004c7947 */ /* 0x000fea000383ffff */
.L_x_87:
[----:B------:R-:W-:Y:S07]  /*a3f0*/  MOV R0, UR7 ;  /* 0x0000000700007c02 */ /* 0x000fee0008000f00 */
.L_x_205:
[----:B--2---:R2:W3:Y:S02]  /*a400*/  SYNCS.PHASECHK.TRANS64.TRYWAIT P0, [R0+URZ+0x178], R2 ;  /* 0x00017802000075a7 */ /* 0x0044e400080011ff */
[----:B---3--:R-:W-:Y:S05]  /*a410*/  @!P0 NANOSLEEP.SYNCS 0x989680 ;  /* 0x009896800000895d */ /* 0x008fea0003900000 */
[----:B------:R-:W3:Y:S02]  /*a420*/  @!P0 SYNCS.PHASECHK.TRANS64 P0, [R0+URZ+0x178], R2 ;  /* 0x00017802000085a7 */ /* 0x000ee400080010ff */
[----:B---3--:R-:W-:Y:S05]  /*a430*/  @!P0 BRA `(.L_x_205) ;  /* 0xfffffffc00f08947 */ /* 0x008fea000383ffff */
[----:B------:R-:W-:Y:S05]  /*a440*/  BRA `(.L_x_86) ;  /* 0xffffffa4002c7947 */ /* 0x000fea000383ffff */
.L_x_90:
[----:B------:R-:W-:Y:S07]  /*a450*/  MOV R0, UR7 ;  /* 0x0000000700007c02 */ /* 0x000fee0008000f00 */
.L_x_206:
[----:B-1----:R1:W2:Y:S02]  /*a460*/  SYNCS.PHASECHK.TRANS64.TRYWAIT P0, [R0+URZ+0x150], R14 ;  /* 0x0001500e000075a7 */ /* 0x0022a400080011ff */
[----:B--2---:R-:W-:Y:S05]  /*a470*/  @!P0 NANOSLEEP.SYNCS 0x989680 ;  /* 0x009896800000895d */ /* 0x004fea0003900000 */
[----:B------:R-:W2:Y:S02]  /*a480*/  @!P0 SYNCS.PHASECHK.TRANS64 P0, [R0+URZ+0x150], R14 ;  /* 0x0001500e000085a7 */ /* 0x000ea400080010ff */
[----:B--2---:R-:W-:Y:S05]  /*a490*/  @!P0 BRA `(.L_x_206) ;  /* 0xfffffffc00f08947 */ /* 0x004fea000383ffff */
[----:B------:R-:W-:Y:S05]  /*a4a0*/  BRA `(.L_x_207) ;  /* 0xffffffa400a47947 */ /* 0x000fea000383ffff */
.L_x_91:
[----:B------:R-:W-:Y:S07]  /*a4b0*/  MOV R0, UR7 ;  /* 0x0000000700007c02 */ /* 0x000fee0008000f00 */
.L_x_208:
[----:B-1----:R1:W2:Y:S02]  /*a4c0*/  SYNCS.PHASECHK.TRANS64.TRYWAIT P0, [R0+URZ+0x158], R14 ;  /* 0x0001580e000075a7 */ /* 0x0022a400080011ff */
[----:B--2---:R-:W-:Y:S05]  /*a4d0*/  @!P0 NANOSLEEP.SYNCS 0x989680 ;  /* 0x009896800000895d */ /* 0x004fea0003900000 */
[----:B------:R-:W2:Y:S02]  /*a4e0*/  @!P0 SYNCS.PHASECHK.TRANS64 P0, [R0+URZ+0x158], R14 ;  /* 0x0001580e000085a7 */ /* 0x000ea400080010ff */
[----:B--2---:R-:W-:Y:S05]  /*a4f0*/  @!P0 BRA `(.L_x_208) ;  /* 0xfffffffc00f08947 */ /* 0x004fea000383ffff */
[----:B------:R-:W-:Y:S05]  /*a500*/  BRA `(.L_x_209) ;  /* 0xffffffa400dc7947 */ /* 0x000fea000383ffff */
.L_x_92:
[----:B------:R-:W-:Y:S07]  /*a510*/  MOV R0, UR7 ;  /* 0x0000000700007c02 */ /* 0x000fee0008000f00 */
.L_x_210:
[----:B-1----:R1:W2:Y:S02]  /*a520*/  SYNCS.PHASECHK.TRANS64.TRYWAIT P0, [R0+URZ+0x160], R14 ;  /* 0x0001600e000075a7 */ /* 0x0022a400080011ff */
[----:B--2---:R-:W-:Y:S05]  /*a530*/  @!P0 NANOSLEEP.SYNCS 0x989680 ;  /* 0x009896800000895d */ /* 0x004fea0003900000 */
[----:B------:R-:W2:Y:S02]  /*a540*/  @!P0 SYNCS.PHASECHK.TRANS64 P0, [R0+URZ+0x160], R14 ;  /* 0x0001600e000085a7 */ /* 0x000ea400080010ff */
[----:B--2---:R-:W-:Y:S05]  /*a550*/  @!P0 BRA `(.L_x_210) ;  /* 0xfffffffc00f08947 */ /* 0x004fea000383ffff */
[----:B------:R-:W-:Y:S05]  /*a560*/  BRA `(.L_x_211) ;  /* 0xffffffa800207947 */ /* 0x000fea000383ffff */
.L_x_93:
[----:B------:R-:W-:Y:S07]  /*a570*/  MOV R0, UR7 ;  /* 0x0000000700007c02 */ /* 0x000fee0008000f00 */
.L_x_212:
[----:B-1----:R1:W2:Y:S02]  /*a580*/  SYNCS.PHASECHK.TRANS64.TRYWAIT P0, [R0+URZ+0x168], R14 ;  /* 0x0001680e000075a7 */ /* 0x0022a400080011ff */
[----:B--2---:R-:W-:Y:S05]  /*a590*/  @!P0 NANOSLEEP.SYNCS 0x989680 ;  /* 0x009896800000895d */ /* 0x004fea0003900000 */
[----:B------:R-:W2:Y:S02]  /*a5a0*/  @!P0 SYNCS.PHASECHK.TRANS64 P0, [R0+URZ+0x168], R14 ;  /* 0x0001680e000085a7 */ /* 0x000ea400080010ff */
[----:B--2---:R-:W-:Y:S05]  /*a5b0*/  @!P0 BRA `(.L_x_212) ;  /* 0xfffffffc00f08947 */ /* 0x004fea000383ffff */
[----:B------:R-:W-:Y:S05]  /*a5c0*/  BRA `(.L_x_213) ;  /* 0xffffffa800a47947 */ /* 0x000fea000383ffff */
.L_x_95:
[----:B------:R-:W-:-:S07]  /*a5d0*/  MOV R0, UR7 ;  /* 0x0000000700007c02 */ /* 0x000fce0008000f00 */
.L_x_214:
[----:B-1----:R1:W3:Y:S02]  /*a5e0*/  SYNCS.PHASECHK.TRANS64.TRYWAIT P0, [R0+URZ+0x150], R2 ;  /* 0x00015002000075a7 */ /* 0x0022e400080011ff */
[----:B---3--:R-:W-:Y:S05]  /*a5f0*/  @!P0 NANOSLEEP.SYNCS 0x989680 ;  /* 0x009896800000895d */ /* 0x008fea0003900000 */
[----:B------:R-:W3:Y:S02]  /*a600*/  @!P0 SYNCS.PHASECHK.TRANS64 P0, [R0+URZ+0x150], R2 ;  /* 0x00015002000085a7 */ /* 0x000ee400080010ff */
[----:B---3--:R-:W-:Y:S05]  /*a610*/  @!P0 BRA `(.L_x_214) ;  /* 0xfffffffc00f08947 */ /* 0x008fea000383ffff */
[----:B------:R-:W-:Y:S05]  /*a620*/  BRA `(.L_x_215) ;  /* 0xffffffac00147947 */ /* 0x000fea000383ffff */
.L_x_96:
[----:B-1----:R-:W-:-:S07]  /*a630*/  MOV R0, UR7 ;  /* 0x0000000700007c02 */ /* 0x002fce0008000f00 */
.L_x_216:
[----:B-1----:R1:W3:Y:S02]  /*a640*/  SYNCS.PHASECHK.TRANS64.TRYWAIT P0, [R0+URZ+0x158], R2 ;  /* 0x00015802000075a7 */ /* 0x0022e400080011ff */
[----:B---3--:R-:W-:Y:S05]  /*a650*/  @!P0 NANOSLEEP.SYNCS 0x989680 ;  /* 0x009896800000895d */ /* 0x008fea0003900000 */
[----:B------:R-:W3:Y:S02]  /*a660*/  @!P0 SYNCS.PHASECHK.TRANS64 P0, [R0+URZ+0x158], R2 ;  /* 0x00015802000085a7 */ /* 0x000ee400080010ff */
[----:B---3--:R-:W-:Y:S05]  /*a670*/  @!P0 BRA `(.L_x_216) ;  /* 0xfffffffc00f08947 */ /* 0x008fea000383ffff */
[----:B------:R-:W-:Y:S05]  /*a680*/  BRA `(.L_x_217) ;  /* 0xffffffac00047947 */ /* 0x000fea000383ffff */
.L_x_97:
[----:B-1----:R-:W-:-:S07]  /*a690*/  MOV R0, UR7 ;  /* 0x0000000700007c02 */ /* 0x002fce0008000f00 */
.L_x_218:
[----:B-1----:R1:W3:Y:S02]  /*a6a0*/  SYNCS.PHASECHK.TRANS64.TRYWAIT P0, [R0+URZ+0x160], R2 ;  /* 0x00016002000075a7 */ /* 0x0022e400080011ff */
[----:B---3--:R-:W-:Y:S05]  /*a6b0*/  @!P0 NANOSLEEP.SYNCS 0x989680 ;  /* 0x009896800000895d */ /* 0x008fea0003900000 */
[----:B------:R-:W3:Y:S02]  /*a6c0*/  @!P0 SYNCS.PHASECHK.TRANS64 P0, [R0+URZ+0x160], R2 ;  /* 0x00016002000085a7 */ /* 0x000ee400080010ff */
[----:B---3--:R-:W-:Y:S05]  /*a6d0*/  @!P0 BRA `(.L_x_218) ;  /* 0xfffffffc00f08947 */ /* 0x008fea000383ffff */
[----:B------:R-:W-:Y:S05]  /*a6e0*/  BRA `(.L_x_219) ;  /* 0xffffffa800f47947 */ /* 0x000fea000383ffff */
.L_x_99:
[----:B--2---:R2:W4:Y:S02]  /*a6f0*/  SYNCS.PHASECHK.TRANS64.TRYWAIT P0, [R0+URZ+0x180], R2 ;  /* 0x00018002000075a7 */ /* 0x00452400080011ff */
[----:B----4-:R-:W-:Y:S05]  /*a700*/  @!P0 NANOSLEEP.SYNCS 0x989680 ;  /* 0x009896800000895d */ /* 0x010fea0003900000 */
[----:B------:R-:W4:Y:S02]  /*a710*/  @!P0 SYNCS.PHASECHK.TRANS64 P0, [R0+URZ+0x180], R2 ;  /* 0x00018002000085a7 */ /* 0x000f2400080010ff */
[----:B----4-:R-:W-:Y:S05]  /*a720*/  @!P0 BRA `(.L_x_99) ;  /* 0xfffffffc00f08947 */ /* 0x010fea000383ffff */
[----:B------:R-:W-:Y:S05]  /*a730*/  BRA `(.L_x_220) ;  /* 0xffffffac00c87947 */ /* 0x000fea000383ffff */
.L_x_110:
[----:B-1----:R-:W-:Y:S04]  /*a740*/  MOV R0, UR48 ;  /* 0x0000003000007c02 */ /* 0x002fe80008000f00 */
[----:B------:R1:W3:Y:S03]  /*a750*/  SYNCS.PHASECHK.TRANS64.TRYWAIT P1, [R0+URZ+0x130], R3 ;  /* 0x00013003000075a7 */ /* 0x0002e600080211ff */
[----:B---3--:R-:W-:Y:S05]  /*a760*/  @!P1 NANOSLEEP.SYNCS 0x989680 ;  /* 0x009896800000995d */ /* 0x008fea0003900000 */
[----:B------:R-:W3:Y:S02]  /*a770*/  @!P1 SYNCS.PHASECHK.TRANS64 P1, [R0+URZ+0x130], R3 ;  /* 0x00013003000095a7 */ /* 0x000ee400080210ff */
[----:B---3--:R-:W-:Y:S05]  /*a780*/  @!P1 BRA `(.L_x_110) ;  /* 0xfffffffc00ec9947 */ /* 0x008fea000383ffff */
[----:B------:R-:W-:Y:S05]  /*a790*/  BRA `(.L_x_109) ;  /* 0xffffffbc00007947 */ /* 0x000fea000383ffff */
.L_x_112:
[----:B-1----:R1:W2:Y:S02]  /*a7a0*/  SYNCS.PHASECHK.TRANS64.TRYWAIT P0, [R64+URZ+0x1a0], R2 ;  /* 0x0001a002400075a7 */ /* 0x0022a400080011ff */
[----:B--2---:R-:W-:Y:S05]  /*a7b0*/  @!P0 NANOSLEEP.SYNCS 0x989680 ;  /* 0x009896800000895d */ /* 0x004fea0003900000 */
[----:B------:R-:W2:Y:S02]  /*a7c0*/  @!P0 SYNCS.PHASECHK.TRANS64 P0, [R64+URZ+0x1a0], R2 ;  /* 0x0001a002400085a7 */ /* 0x000ea400080010ff */
[----:B--2---:R-:W-:Y:S05]  /*a7d0*/  @!P0 BRA `(.L_x_112) ;  /* 0xfffffffc00f08947 */ /* 0x004fea000383ffff */
[----:B------:R-:W-:Y:S05]  /*a7e0*/  BRA `(.L_x_111) ;  /* 0xffffffbc002c7947 */ /* 0x000fea000383ffff */
.L_x_121:
[----:B--2---:R2:W3:Y:S02]  /*a7f0*/  SYNCS.PHASECHK.TRANS64.TRYWAIT P0, [R2+URZ+0x130], R0 ;  /* 0x00013000020075a7 */ /* 0x0044e400080011ff */
[----:B---3--:R-:W-:Y:S05]  /*a800*/  @!P0 NANOSLEEP.SYNCS 0x989680 ;  /* 0x009896800000895d */ /* 0x008fea0003900000 */
[----:B------:R-:W3:Y:S02]  /*a810*/  @!P0 SYNCS.PHASECHK.TRANS64 P0, [R2+URZ+0x130], R0 ;  /* 0x00013000020085a7 */ /* 0x000ee400080010ff */
[----:B---3--:R-:W-:Y:S05]  /*a820*/  @!P0 BRA `(.L_x_121) ;  /* 0xfffffffc00f08947 */ /* 0x008fea000383ffff */
[----:B------:R-:W-:Y:S05]  /*a830*/  BRA `(.L_x_120) ;  /* 0xffffffc800107947 */ /* 0x000fea000383ffff */
.L_x_129:
[----:B--2---:R2:W3:Y:S02]  /*a840*/  SYNCS.PHASECHK.TRANS64.TRYWAIT P0, [R0+URZ+0x130], R5 ;  /* 0x00013005000075a7 */ /* 0x0044e400080011ff */
[----:B---3--:R-:W-:Y:S05]  /*a850*/  @!P0 NANOSLEEP.SYNCS 0x989680 ;  /* 0x009896800000895d */ /* 0x008fea0003900000 */
[----:B------:R-:W3:Y:S02]  /*a860*/  @!P0 SYNCS.PHASECHK.TRANS64 P0, [R0+URZ+0x130], R5 ;  /* 0x00013005000085a7 */ /* 0x000ee400080010ff */
[----:B---3--:R-:W-:Y:S05]  /*a870*/  @!P0 BRA `(.L_x_129) ;  /* 0xfffffffc00f08947 */ /* 0x008fea000383ffff */
[----:B------:R-:W-:Y:S05]  /*a880*/  BRA `(.L_x_128) ;  /* 0xffffffd400147947 */ /* 0x000fea000383ffff */
.L_x_137:
[----:B--2---:R2:W3:Y:S02]  /*a890*/  SYNCS.PHASECHK.TRANS64.TRYWAIT P0, [R2+URZ+0x130], R0 ;  /* 0x00013000020075a7 */ /* 0x0044e400080011ff */
[----:B---3--:R-:W-:Y:S05]  /*a8a0*/  @!P0 NANOSLEEP.SYNCS 0x989680 ;  /* 0x009896800000895d */ /* 0x008fea0003900000 */
[----:B------:R-:W3:Y:S02]  /*a8b0*/  @!P0 SYNCS.PHASECHK.TRANS64 P0, [R2+URZ+0x130], R0 ;  /* 0x00013000020085a7 */ /* 0x000ee400080010ff */
[----:B---3--:R-:W-:Y:S05]  /*a8c0*/  @!P0 BRA `(.L_x_137) ;  /* 0xfffffffc00f08947 */ /* 0x008fea000383ffff */
[----:B------:R-:W-:Y:S05]  /*a8d0*/  BRA `(.L_x_136) ;  /* 0xffffffe000187947 */ /* 0x000fea000383ffff */
        .weak           $__internal_0_$__cuda_sm10x_tcgen05_guardrail_trap_col_being_dealloced_not_returned_by_alloc
        .type           $__internal_0_$__cuda_sm10x_tcgen05_guardrail_trap_col_being_dealloced_not_returned_by_alloc,@function
        .size           $__internal_0_$__cuda_sm10x_tcgen05_guardrail_trap_col_being_dealloced_not_returned_by_alloc,($__internal_1_$__cuda_sm10x_tcgen05_guardrail_trap_phase_invalid_during_alloc - $__internal_0_$__cuda_sm10x_tcgen05_guardrail_trap_col_being_dealloced_not_returned_by_alloc)
$__internal_0_$__cuda_sm10x_tcgen05_guardrail_trap_col_being_dealloced_not_returned_by_alloc:
[----:B------:R-:W-:Y:S05]  /*a8e0*/  BPT.TRAP 0x1 ;  /* 0x000000040000795c */ /* 0x000fea0000300000 */
[----:B------:R-:W-:-:S04]  /*a8f0*/  HFMA2 R3, -RZ, RZ, 0, 0 ;  /* 0x00000000ff037431 */ /* 0x000fc800000001ff */
[----:B------:R-:W-:Y:S05]  /*a900*/  RET.REL.NODEC R2 `(_ZN7cutlass13device_kernelINS_4gemm6kernel13GemmUniversalIN4cute5tupleIJiiiiEEENS1_10collective13CollectiveMmaINS1_35MainloopSm100TmaUmmaWarpSpecializedILi19ELi2ELi4ENS5_IJNS4_1CILi1EEESB_SB_EEEEENS5_IJNSA_ILi64EEENSA_ILi256EEENSA_ILi16EEEEEENS_10bfloat16_tENS5_IJlSB_lEEESI_SJ_NS4_8TiledMMAINS4_8MMA_AtomIJNS4_20SM100_MMA_F16BF16_SSISI_SI_fLi64ELi256ELNS4_4UMMA5MajorE0ELSO_0ELNSN_7ScaleInE0ELSP_0EEEEEENS4_6LayoutISC_NS5_IJNSA_ILi0EEEST_ST_EEEEENS5_IJNS4_10UnderscoreESW_SW_EEEEENS4_13SM90_TMA_LOADENS4_14ComposedLayoutINS4_7SwizzleILi1ELi4ELi3EEENS4_18smem_ptr_flag_bitsILi16EEENSS_INS5_IJNSA_ILi8EEESG_EEENS5_IJSG_SB_EEEEEEEvNS4_8identityESZ_S19_vS1A_EENS_8epilogue10collective18CollectiveEpilogueINS1C_23Sm100TmaWarpSpecializedILi4ELi2ELi32ELb1ELb0EEEJSH_NS5_IJNSS_ISE_SB_EES1H_EEESI_SJ_SI_SJ_NS1C_6fusion15FusionCallbacksIS1G_NS1J_17LinearCombinationISI_fSI_fLNS_15FloatRoundStyleE2EEESH_S1I_JEEENS4_5SM1004TMEM4LOAD26SM100_TMEM_LOAD_16dp256b8xESZ_NS10_INS11_ILi3ELi4ELi3EEES14_NSS_INS5_IJS15_SE_EEENS5_IJSE_SB_EEEEEEENS4_17SM75_U32x4_LDSM_NENS4_14SM90_TMA_STOREES1X_NS4_17SM90_U32x4_STSM_NENS4_39AutoVectorizingCopyWithAssumedAlignmentILi128EEEEEEvvEEEEvNT_6ParamsE) ;  /* 0xffffff5402bc7950 */ /* 0x000fea0003c3ffff */
        .weak           $__internal_1_$__cuda_sm10x_tcgen05_guardrail_trap_phase_invalid_during_alloc
        .type           $__internal_1_$__cuda_sm10x_tcgen05_guardrail_trap_phase_invalid_during_alloc,@function
        .size           $__internal_1_$__cuda_sm10x_tcgen05_guardrail_trap_phase_invalid_during_alloc,($__internal_2_$__cuda_sm10x_tcgen05_guardrail_trap_unallocated_columns_being_dealloced - $__internal_1_$__cuda_sm10x_tcgen05_guardrail_trap_phase_invalid_during_alloc)
$__internal_1_$__cuda_sm10x_tcgen05_guardrail_trap_phase_invalid_during_alloc:
[----:B------:R-:W-:Y:S05]  /*a910*/  BPT.TRAP 0x1 ;  /* 0x000000040000795c */ /* 0x000fea0000300000 */
[----:B------:R-:W-:-:S04]  /*a920*/  MOV R3, 0x0 ;  /* 0x0000000000037802 */ /* 0x000fc80000000f00 */
[----:B------:R-:W-:Y:S05]  /*a930*/  RET.REL.NODEC R2 `(_ZN7cutlass13device_kernelINS_4gemm6kernel13GemmUniversalIN4cute5tupleIJiiiiEEENS1_10collective13CollectiveMmaINS1_35MainloopSm100TmaUmmaWarpSpecializedILi19ELi2ELi4ENS5_IJNS4_1CILi1EEESB_SB_EEEEENS5_IJNSA_ILi64EEENSA_ILi256EEENSA_ILi16EEEEEENS_10bfloat16_tENS5_IJlSB_lEEESI_SJ_NS4_8TiledMMAINS4_8MMA_AtomIJNS4_20SM100_MMA_F16BF16_SSISI_SI_fLi64ELi256ELNS4_4UMMA5MajorE0ELSO_0ELNSN_7ScaleInE0ELSP_0EEEEEENS4_6LayoutISC_NS5_IJNSA_ILi0EEEST_ST_EEEEENS5_IJNS4_10UnderscoreESW_SW_EEEEENS4_13SM90_TMA_LOADENS4_14ComposedLayoutINS4_7SwizzleILi1ELi4ELi3EEENS4_18smem_ptr_flag_bitsILi16EEENSS_INS5_IJNSA_ILi8EEESG_EEENS5_IJSG_SB_EEEEEEEvNS4_8identityESZ_S19_vS1A_EENS_8epilogue10collective18CollectiveEpilogueINS1C_23Sm100TmaWarpSpecializedILi4ELi2ELi32ELb1ELb0EEEJSH_NS5_IJNSS_ISE_SB_EES1H_EEESI_SJ_SI_SJ_NS1C_6fusion15FusionCallbacksIS1G_NS1J_17LinearCombinationISI_fSI_fLNS_15FloatRoundStyleE2EEESH_S1I_JEEENS4_5SM1004TMEM4LOAD26SM100_TMEM_LOAD_16dp256b8xESZ_NS10_INS11_ILi3ELi4ELi3EEES14_NSS_INS5_IJS15_SE_EEENS5_IJSE_SB_EEEEEEENS4_17SM75_U32x4_LDSM_NENS4_14SM90_TMA_STOREES1X_NS4_17SM90_U32x4_STSM_NENS4_39AutoVectorizingCopyWithAssumedAlignmentILi128EEEEEEvvEEEEvNT_6ParamsE) ;  /* 0xffffff5402b07950 */ /* 0x000fea0003c3ffff */
        .weak           $__internal_2_$__cuda_sm10x_tcgen05_guardrail_trap_unallocated_columns_being_dealloced
        .type           $__internal_2_$__cuda_sm10x_tcgen05_guardrail_trap_unallocated_columns_being_dealloced,@function
        .size           $__internal_2_$__cuda_sm10x_tcgen05_guardrail_trap_unallocated_columns_being_dealloced,(.L_x_222 - $__internal_2_$__cuda_sm10x_tcgen05_guardrail_trap_unallocated_columns_being_dealloced)
$__internal_2_$__cuda_sm10x_tcgen05_guardrail_trap_unallocated_columns_being_dealloced:
[----:B------:R-:W-:Y:S05]  /*a940*/  BPT.TRAP 0x1 ;  /* 0x000000040000795c */ /* 0x000fea0000300000 */
[----:B------:R-:W-:-:S04]  /*a950*/  HFMA2 R3, -RZ, RZ, 0, 0 ;  /* 0x00000000ff037431 */ /* 0x000fc800000001ff */
[----:B------:R-:W-:Y:S05]  /*a960*/  RET.REL.NODEC R2 `(_ZN7cutlass13device_kernelINS_4gemm6kernel13GemmUniversalIN4cute5tupleIJiiiiEEENS1_10collective13CollectiveMmaINS1_35MainloopSm100TmaUmmaWarpSpecializedILi19ELi2ELi4ENS5_IJNS4_1CILi1EEESB_SB_EEEEENS5_IJNSA_ILi64EEENSA_ILi256EEENSA_ILi16EEEEEENS_10bfloat16_tENS5_IJlSB_lEEESI_SJ_NS4_8TiledMMAINS4_8MMA_AtomIJNS4_20SM100_MMA_F16BF16_SSISI_SI_fLi64ELi256ELNS4_4UMMA5MajorE0ELSO_0ELNSN_7ScaleInE0ELSP_0EEEEEENS4_6LayoutISC_NS5_IJNSA_ILi0EEEST_ST_EEEEENS5_IJNS4_10UnderscoreESW_SW_EEEEENS4_13SM90_TMA_LOADENS4_14ComposedLayoutINS4_7SwizzleILi1ELi4ELi3EEENS4_18smem_ptr_flag_bitsILi16EEENSS_INS5_IJNSA_ILi8EEESG_EEENS5_IJSG_SB_EEEEEEEvNS4_8identityESZ_S19_vS1A_EENS_8epilogue10collective18CollectiveEpilogueINS1C_23Sm100TmaWarpSpecializedILi4ELi2ELi32ELb1ELb0EEEJSH_NS5_IJNSS_ISE_SB_EES1H_EEESI_SJ_SI_SJ_NS1C_6fusion15FusionCallbacksIS1G_NS1J_17LinearCombinationISI_fSI_fLNS_15FloatRoundStyleE2EEESH_S1I_JEEENS4_5SM1004TMEM4LOAD26SM100_TMEM_LOAD_16dp256b8xESZ_NS10_INS11_ILi3ELi4ELi3EEES14_NSS_INS5_IJS15_SE_EEENS5_IJSE_SB_EEEEEEENS4_17SM75_U32x4_LDSM_NENS4_14SM90_TMA_STOREES1X_NS4_17SM90_U32x4_STSM_NENS4_39AutoVectorizingCopyWithAssumedAlignmentILi128EEEEEEvvEEEEvNT_6ParamsE) ;  /* 0xffffff5402a47950 */ /* 0x000fea0003c3ffff */
.L_x_221:
[----:B------:R-:W-:-:S00]  /*a970*/  BRA `(.L_x_221) ;  /* 0xfffffffc00fc7947 */ /* 0x000fc0000383ffff */
[----:B------:R-:W-:-:S00]  /*a980*/  NOP ;  /* 0x0000000000007918 */ /* 0x000fc00000000000 */
[----:B------:R-:W-:-:S00]  /*a990*/  NOP ;  /* 0x0000000000007918 */ /* 0x000fc00000000000 */
[----:B------:R-:W-:-:S00]  /*a9a0*/  NOP ;  /* 0x0000000000007918 */ /* 0x000fc00000000000 */
[----:B------:R-:W-:-:S00]  /*a9b0*/  NOP ;  /* 0x0000000000007918 */ /* 0x000fc00000000000 */
[----:B------:R-:W-:-:S00]  /*a9c0*/  NOP ;  /* 0x0000000000007918 */ /* 0x000fc00000000000 */
[----:B------:R-:W-:-:S00]  /*a9d0*/  NOP ;  /* 0x0000000000007918 */ /* 0x000fc00000000000 */
[----:B------:R-:W-:-:S00]  /*a9e0*/  NOP ;  /* 0x0000000000007918 */ /* 0x000fc00000000000 */
[----:B------:R-:W-:-:S00]  /*a9f0*/  NOP ;  /* 0x0000000000007918 */ /* 0x000fc00000000000 */
.L_x_222:


//--------------------- .nv.global.init           --------------------------
	.section	.nv.global.init,"aw",@progbits
.nv.global.init:
	.type		$str$27,@object
	.size		$str$27,($str$28 - $str$27)
$str$27:
        /*0000*/ 	.byte	0x28, 0x61, 0x64, 0x64, 0x72, 0x65, 0x73, 0x73, 0x20, 0x26, 0x20, 0x6d, 0x61, 0x73, 0x6b, 0x29
        /*0010*/ 	.byte	0x20, 0x3d, 0x3d, 0x20, 0x30, 0x00
	.type		$str$28,@object
	.size		$str$28,($str$26 - $str$28)
$str$28:
        /*0016*/ 	.byte	0x2f, 0x74, 0x6d, 0x70, 0x2f, 0x63, 0x75, 0x74, 0x6c, 0x61, 0x73, 0x73, 0x5f, 0x73, 0x77, 0x65
        /*0026*/ 	.byte	0x65, 0x70, 0x5f, 0x73, 0x72, 0x63, 0x2f, 0x69, 0x6e, 0x63, 0x6c, 0x75, 0x64, 0x65, 0x2f, 0x63
        /*0036*/ 	.byte	0x75, 0x74, 0x65, 0x2f, 0x70, 0x6f, 0x69, 0x6e, 0x74, 0x65, 0x72, 0x5f, 0x66, 0x6c, 0x61, 0x67
        /*0046*/ 	.byte	0x67, 0x65, 0x64, 0x2e, 0x68, 0x70, 0x70, 0x00
	.type		$str$26,@object
	.size		$str$26,($str$25 - $str$26)
$str$26:
        /*004e*/ 	.byte	0x2f, 0x74, 0x6d, 0x70, 0x2f, 0x63, 0x75, 0x74, 0x6c, 0x61, 0x73, 0x73, 0x5f, 0x73, 0x77, 0x65
        /*005e*/ 	.byte	0x65, 0x70, 0x5f, 0x73, 0x72, 0x63, 0x2f, 0x69, 0x6e, 0x63, 0x6c, 0x75, 0x64, 0x65, 0x2f, 0x63
        /*006e*/ 	.byte	0x75, 0x74, 0x65, 0x2f, 0x61, 0x74, 0x6f, 0x6d, 0x2f, 0x63, 0x6f, 0x70, 0x79, 0x5f, 0x74, 0x72
        /*007e*/ 	.byte	0x61, 0x69, 0x74, 0x73, 0x5f, 0x73, 0x6d, 0x31, 0x30, 0x30, 0x2e, 0x68, 0x70, 0x70, 0x00
	.type		$str$25,@object
	.size		$str$25,(__unnamed_1 - $str$25)
$str$25:
        /*008d*/ 	.byte	0x28, 0x28, 0x75, 0x69, 0x6e, 0x74, 0x33, 0x32, 0x5f, 0x74, 0x28, 0x74, 0x68, 0x72, 0x65, 0x61
        /*009d*/ 	.byte	0x64, 0x49, 0x64, 0x78, 0x2e, 0x78, 0x29, 0x20, 0x2f, 0x20, 0x33, 0x32, 0x29, 0x20, 0x25, 0x20
        /*00ad*/ 	.byte	0x34, 0x29, 0x20, 0x3d, 0x3d, 0x20, 0x28, 0x28, 0x28, 0x74, 0x6d, 0x65, 0x6d, 0x5f, 0x61, 0x64
        /*00bd*/ 	.byte	0x64, 0x72, 0x20, 0x3e, 0x3e, 0x20, 0x31, 0x36, 0x29, 0x20, 0x2f, 0x20, 0x33, 0x32, 0x29, 0x20
        /*00cd*/ 	.byte	0x25, 0x20, 0x34, 0x29, 0x00
	.type		__unnamed_1,@object
	.size		__unnamed_1,(__unnamed_2 - __unnamed_1)
__unnamed_1:
        /*00d2*/ 	.byte	0x61, 0x75, 0x74, 0x6f, 0x20, 0x63, 0x75, 0x74, 0x65, 0x3a, 0x3a, 0x61, 0x73, 0x5f, 0x70, 0x6f
        /* <DEDUP_REMOVED lines=24> */
        /*0262*/ 	.byte	0x30, 0x39, 0x36, 0x3e, 0x3e, 0x3e, 0x3e, 0x5d, 0x00
	.type		__unnamed_2,@object
	.size		__unnamed_2,(.L_2 - __unnamed_2)
__unnamed_2:
        /* <DEDUP_REMOVED lines=46> */
        /*054b*/ 	.byte	0x75, 0x74, 0x65, 0x3a, 0x3a, 0x43, 0x3c, 0x30, 0x3e, 0x3e, 0x3e, 0x3e, 0x5d, 0x00
.L_2:


//--------------------- .nv.shared._ZN7cutlass13device_kernelINS_4gemm6kernel13GemmUniversalIN4cute5tupleIJiiiiEEENS1_10collective13CollectiveMmaINS1_35MainloopSm100TmaUmmaWarpSpecializedILi19ELi2ELi4ENS5_IJNS4_1CILi1EEESB_SB_EEEEENS5_IJNSA_ILi64EEENSA_ILi256EEENSA_ILi16EEEEEENS_10bfloat16_tENS5_IJlSB_lEEESI_SJ_NS4_8TiledMMAINS4_8MMA_AtomIJNS4_20SM100_MMA_F16BF16_SSISI_SI_fLi64ELi256ELNS4_4UMMA5MajorE0ELSO_0ELNSN_7ScaleInE0ELSP_0EEEEEENS4_6LayoutISC_NS5_IJNSA_ILi0EEEST_ST_EEEEENS5_IJNS4_10UnderscoreESW_SW_EEEEENS4_13SM90_TMA_LOADENS4_14ComposedLayoutINS4_7SwizzleILi1ELi4ELi3EEENS4_18smem_ptr_flag_bitsILi16EEENSS_INS5_IJNSA_ILi8EEESG_EEENS5_IJSG_SB_EEEEEEEvNS4_8identityESZ_S19_vS1A_EENS_8epilogue10collective18CollectiveEpilogueINS1C_23Sm100TmaWarpSpecializedILi4ELi2ELi32ELb1ELb0EEEJSH_NS5_IJNSS_ISE_SB_EES1H_EEESI_SJ_SI_SJ_NS1C_6fusion15FusionCallbacksIS1G_NS1J_17LinearCombinationISI_fSI_fLNS_15FloatRoundStyleE2EEESH_S1I_JEEENS4_5SM1004TMEM4LOAD26SM100_TMEM_LOAD_16dp256b8xESZ_NS10_INS11_ILi3ELi4ELi3EEES14_NSS_INS5_IJS15_SE_EEENS5_IJSE_SB_EEEEEEENS4_17SM75_U32x4_LDSM_NENS4_14SM90_TMA_STOREES1X_NS4_17SM90_U32x4_STSM_NENS4_39AutoVectorizingCopyWithAssumedAlignmentILi128EEEEEEvvEEEEvNT_6ParamsE --------------------------
	.section	.nv.shared._ZN7cutlass13device_kernelINS_4gemm6kernel13GemmUniversalIN4cute5tupleIJiiiiEEENS1_10collective13CollectiveMmaINS1_35MainloopSm100TmaUmmaWarpSpecializedILi19ELi2ELi4ENS5_IJNS4_1CILi1EEESB_SB_EEEEENS5_IJNSA_ILi64EEENSA_ILi256EEENSA_ILi16EEEEEENS_10bfloat16_tENS5_IJlSB_lEEESI_SJ_NS4_8TiledMMAINS4_8MMA_AtomIJNS4_20SM100_MMA_F16BF16_SSISI_SI_fLi64ELi256ELNS4_4UMMA5MajorE0ELSO_0ELNSN_7ScaleInE0ELSP_0EEEEEENS4_6LayoutISC_NS5_IJNSA_ILi0EEEST_ST_EEEEENS5_IJNS4_10UnderscoreESW_SW_EEEEENS4_13SM90_TMA_LOADENS4_14ComposedLayoutINS4_7SwizzleILi1ELi4ELi3EEENS4_18smem_ptr_flag_bitsILi16EEENSS_INS5_IJNSA_ILi8EEESG_EEENS5_IJSG_SB_EEEEEEEvNS4_8identityESZ_S19_vS1A_EENS_8epilogue10collective18CollectiveEpilogueINS1C_23Sm100TmaWarpSpecializedILi4ELi2ELi32ELb1ELb0EEEJSH_NS5_IJNSS_ISE_SB_EES1H_EEESI_SJ_SI_SJ_NS1C_6fusion15FusionCallbacksIS1G_NS1J_17LinearCombinationISI_fSI_fLNS_15FloatRoundStyleE2EEESH_S1I_JEEENS4_5SM1004TMEM4LOAD26SM100_TMEM_LOAD_16dp256b8xESZ_NS10_INS11_ILi3ELi4ELi3EEES14_NSS_INS5_IJS15_SE_EEENS5_IJSE_SB_EEEEEEENS4_17SM75_U32x4_LDSM_NENS4_14SM90_TMA_STOREES1X_NS4_17SM90_U32x4_STSM_NENS4_39AutoVectorizingCopyWithAssumedAlignmentILi128EEEEEEvvEEEEvNT_6ParamsE,"aw",@nobits
	.sectionflags	@""
	.align	16
	.zero		1024


//--------------------- .nv.shared.reserved.0     --------------------------
	.section	.nv.shared.reserved.0,"aw",@nobits
	.weak		__nv_reservedSMEM_offset_0_alias
	.size		__nv_reservedSMEM_offset_0_alias, 0, 64
	.other		__nv_reservedSMEM_offset_0_alias,@"STO_CUDA_RESERVED_SHARED STV_DEFAULT"
__nv_reservedSMEM_offset_0_alias:
	.zero		0
.nv.shared.reserved.0:
	.zero		64
	.weak		__nv_reservedSMEM_tcgen05_partition
	.type		__nv_reservedSMEM_tcgen05_partition,@object
	.size		__nv_reservedSMEM_tcgen05_partition,(.L_0 - __nv_reservedSMEM_tcgen05_partition)
__nv_reservedSMEM_tcgen05_partition:
	.zero		32
.L_0:


//--------------------- .nv.global                --------------------------
	.section	.nv.global,"aw",@nobits
.nv.global:
	.type		_ZN40_INTERNAL_4e9ca69b_4_k_cu_8139ea3f_165734cute1_E,@object
	.size		_ZN40_INTERNAL_4e9ca69b_4_k_cu_8139ea3f_165734cute1_E,(_ZN40_INTERNAL_4e9ca69b_4_k_cu_8139ea3f_165734cuda3std3__45__cpo6cbeginE - _ZN40_INTERNAL_4e9ca69b_4_k_cu_8139ea3f_165734cute1_E)
_ZN40_INTERNAL_4e9ca69b_4_k_cu_8139ea3f_165734cute1_E:
	.zero		1
	.type		_ZN40_INTERNAL_4e9ca69b_4_k_cu_8139ea3f_165734cuda3std3__45__cpo6cbeginE,@object
	.size		_ZN40_INTERNAL_4e9ca69b_4_k_cu_8139ea3f_165734cuda3std3__45__cpo6cbeginE,(_ZN40_INTERNAL_4e9ca69b_4_k_cu_8139ea3f_165734cuda3std3__48in_placeE - _ZN40_INTERNAL_4e9ca69b_4_k_cu_8139ea3f_165734cuda3std3__45__cpo6cbeginE)
_ZN40_INTERNAL_4e9ca69b_4_k_cu_8139ea3f_165734cuda3std3__45__cpo6cbeginE:
	.zero		1
	.type		_ZN40_INTERNAL_4e9ca69b_4_k_cu_8139ea3f_165734cuda3std3__48in_placeE,@object
	.size		_ZN40_INTERNAL_4e9ca69b_4_k_cu_8139ea3f_165734cuda3std3__48in_placeE,(_ZN40_INTERNAL_4e9ca69b_4_k_cu_8139ea3f_165734cuda3std6ranges3__45__cpo9iter_moveE - _ZN40_INTERNAL_4e9ca69b_4_k_cu_8139ea3f_165734cuda3std3__48in_placeE)
_ZN40_INTERNAL_4e9ca69b_4_k_cu_8139ea3f_165734cuda3std3__48in_placeE:
	.zero		1
	.type		_ZN40_INTERNAL_4e9ca69b_4_k_cu_8139ea3f_165734cuda3std6ranges3__45__cpo9iter_moveE,@object
	.size		_ZN40_INTERNAL_4e9ca69b_4_k_cu_8139ea3f_165734cuda3std6ranges3__45__cpo9iter_moveE,(_ZN40_INTERNAL_4e9ca69b_4_k_cu_8139ea3f_165734cuda3std3__45__cpo5beginE - _ZN40_INTERNAL_4e9ca69b_4_k_cu_8139ea3f_165734cuda3std6ranges3__45__cpo9iter_moveE)
_ZN40_INTERNAL_4e9ca69b_4_k_cu_8139ea3f_165734cuda3std6ranges3__45__cpo9iter_moveE:
	.zero		1
	.type		_ZN40_INTERNAL_4e9ca69b_4_k_cu_8139ea3f_165734cuda3std3__45__cpo5beginE,@object
	.size		_ZN40_INTERNAL_4e9ca69b_4_k_cu_8139ea3f_165734cuda3std3__45__cpo5beginE,(_ZN40_INTERNAL_4e9ca69b_4_k_cu_8139ea3f_165734cuda3std3__442_GLOBAL__N__4e9ca69b_4_k_cu_8139ea3f_165736ignoreE - _ZN40_INTERNAL_4e9ca69b_4_k_cu_8139ea3f_165734cuda3std3__45__cpo5beginE)
_ZN40_INTERNAL_4e9ca69b_4_k_cu_8139ea3f_165734cuda3std3__45__cpo5beginE:
	.zero		1
	.type		_ZN40_INTERNAL_4e9ca69b_4_k_cu_8139ea3f_165734cuda3std3__442_GLOBAL__N__4e9ca69b_4_k_cu_8139ea3f_165736ignoreE,@object
	.size		_ZN40_INTERNAL_4e9ca69b_4_k_cu_8139ea3f_165734cuda3std3__442_GLOBAL__N__4e9ca69b_4_k_cu_8139ea3f_165736ignoreE,(_ZN40_INTERNAL_4e9ca69b_4_k_cu_8139ea3f_165734cute7productE - _ZN40_INTERNAL_4e9ca69b_4_k_cu_8139ea3f_165734cuda3std3__442_GLOBAL__N__4e9ca69b_4_k_cu_8139ea3f_165736ignoreE)
_ZN40_INTERNAL_4e9ca69b_4_k_cu_8139ea3f_165734cuda3std3__442_GLOBAL__N__4e9ca69b_4_k_cu_8139ea3f_165736ignoreE:
	.zero		1
	.type		_ZN40_INTERNAL_4e9ca69b_4_k_cu_8139ea3f_165734cute7productE,@object
	.size		_ZN40_INTERNAL_4e9ca69b_4_k_cu_8139ea3f_165734cute7productE,(_ZN40_INTERNAL_4e9ca69b_4_k_cu_8139ea3f_165734cuda3std3__45__cpo3endE - _ZN40_INTERNAL_4e9ca69b_4_k_cu_8139ea3f_165734cute7productE)
_ZN40_INTERNAL_4e9ca69b_4_k_cu_8139ea3f_165734cute7productE:
	.zero		1
	.type		_ZN40_INTERNAL_4e9ca69b_4_k_cu_8139ea3f_165734cuda3std3__45__cpo3endE,@object
	.size		_ZN40_INTERNAL_4e9ca69b_4_k_cu_8139ea3f_165734cuda3std3__45__cpo3endE,(_ZN40_INTERNAL_4e9ca69b_4_k_cu_8139ea3f_165734cuda3std3__419piecewise_constructE - _ZN40_INTERNAL_4e9ca69b_4_k_cu_8139ea3f_165734cuda3std3__45__cpo3endE)
_ZN40_INTERNAL_4e9ca69b_4_k_cu_8139ea3f_165734cuda3std3__45__cpo3endE:
	.zero		1
	.type		_ZN40_INTERNAL_4e9ca69b_4_k_cu_8139ea3f_165734cuda3std3__419piecewise_constructE,@object
	.size		_ZN40_INTERNAL_4e9ca69b_4_k_cu_8139ea3f_165734cuda3std3__419piecewise_constructE,(_ZN40_INTERNAL_4e9ca69b_4_k_cu_8139ea3f_165734cuda3std3__45__cpo4cendE - _ZN40_INTERNAL_4e9ca69b_4_k_cu_8139ea3f_165734cuda3std3__419piecewise_constructE)
_ZN40_INTERNAL_4e9ca69b_4_k_cu_8139ea3f_165734cuda3std3__419piecewise_constructE:
	.zero		1
	.type		_ZN40_INTERNAL_4e9ca69b_4_k_cu_8139ea3f_165734cuda3std3__45__cpo4cendE,@object
	.size		_ZN40_INTERNAL_4e9ca69b_4_k_cu_8139ea3f_165734cuda3std3__45__cpo4cendE,(_ZN40_INTERNAL_4e9ca69b_4_k_cu_8139ea3f_165734cuda3std6ranges3__45__cpo4swapE - _ZN40_INTERNAL_4e9ca69b_4_k_cu_8139ea3f_165734cuda3std3__45__cpo4cendE)
_ZN40_INTERNAL_4e9ca69b_4_k_cu_8139ea3f_165734cuda3std3__45__cpo4cendE:
	.zero		1
	.type		_ZN40_INTERNAL_4e9ca69b_4_k_cu_8139ea3f_165734cuda3std6ranges3__45__cpo4swapE,@object
	.size		_ZN40_INTERNAL_4e9ca69b_4_k_cu_8139ea3f_165734cuda3std6ranges3__45__cpo4swapE,(.L_10 - _ZN40_INTERNAL_4e9ca69b_4_k_cu_8139ea3f_165734cuda3std6ranges3__45__cpo4swapE)
_ZN40_INTERNAL_4e9ca69b_4_k_cu_8139ea3f_165734cuda3std6ranges3__45__cpo4swapE:
	.zero		1
.L_10:


//--------------------- .nv.constant0._ZN7cutlass13device_kernelINS_4gemm6kernel13GemmUniversalIN4cute5tupleIJiiiiEEENS1_10collective13CollectiveMmaINS1_35MainloopSm100TmaUmmaWarpSpecializedILi19ELi2ELi4ENS5_IJNS4_1CILi1EEESB_SB_EEEEENS5_IJNSA_ILi64EEENSA_ILi256EEENSA_ILi16EEEEEENS_10bfloat16_tENS5_IJlSB_lEEESI_SJ_NS4_8TiledMMAINS4_8MMA_AtomIJNS4_20SM100_MMA_F16BF16_SSISI_SI_fLi64ELi256ELNS4_4UMMA5MajorE0ELSO_0ELNSN_7ScaleInE0ELSP_0EEEEEENS4_6LayoutISC_NS5_IJNSA_ILi0EEEST_ST_EEEEENS5_IJNS4_10UnderscoreESW_SW_EEEEENS4_13SM90_TMA_LOADENS4_14ComposedLayoutINS4_7SwizzleILi1ELi4ELi3EEENS4_18smem_ptr_flag_bitsILi16EEENSS_INS5_IJNSA_ILi8EEESG_EEENS5_IJSG_SB_EEEEEEEvNS4_8identityESZ_S19_vS1A_EENS_8epilogue10collective18CollectiveEpilogueINS1C_23Sm100TmaWarpSpecializedILi4ELi2ELi32ELb1ELb0EEEJSH_NS5_IJNSS_ISE_SB_EES1H_EEESI_SJ_SI_SJ_NS1C_6fusion15FusionCallbacksIS1G_NS1J_17LinearCombinationISI_fSI_fLNS_15FloatRoundStyleE2EEESH_S1I_JEEENS4_5SM1004TMEM4LOAD26SM100_TMEM_LOAD_16dp256b8xESZ_NS10_INS11_ILi3ELi4ELi3EEES14_NSS_INS5_IJS15_SE_EEENS5_IJSE_SB_EEEEEEENS4_17SM75_U32x4_LDSM_NENS4_14SM90_TMA_STOREES1X_NS4_17SM90_U32x4_STSM_NENS4_39AutoVectorizingCopyWithAssumedAlignmentILi128EEEEEEvvEEEEvNT_6ParamsE --------------------------
	.section	.nv.constant0._ZN7cutlass13device_kernelINS_4gemm6kernel13GemmUniversalIN4cute5tupleIJiiiiEEENS1_10collective13CollectiveMmaINS1_35MainloopSm100TmaUmmaWarpSpecializedILi19ELi2ELi4ENS5_IJNS4_1CILi1EEESB_SB_EEEEENS5_IJNSA_ILi64EEENSA_ILi256EEENSA_ILi16EEEEEENS_10bfloat16_tENS5_IJlSB_lEEESI_SJ_NS4_8TiledMMAINS4_8MMA_AtomIJNS4_20SM100_MMA_F16BF16_SSISI_SI_fLi64ELi256ELNS4_4UMMA5MajorE0ELSO_0ELNSN_7ScaleInE0ELSP_0EEEEEENS4_6LayoutISC_NS5_IJNSA_ILi0EEEST_ST_EEEEENS5_IJNS4_10UnderscoreESW_SW_EEEEENS4_13SM90_TMA_LOADENS4_14ComposedLayoutINS4_7SwizzleILi1ELi4ELi3EEENS4_18smem_ptr_flag_bitsILi16EEENSS_INS5_IJNSA_ILi8EEESG_EEENS5_IJSG_SB_EEEEEEEvNS4_8identityESZ_S19_vS1A_EENS_8epilogue10collective18CollectiveEpilogueINS1C_23Sm100TmaWarpSpecializedILi4ELi2ELi32ELb1ELb0EEEJSH_NS5_IJNSS_ISE_SB_EES1H_EEESI_SJ_SI_SJ_NS1C_6fusion15FusionCallbacksIS1G_NS1J_17LinearCombinationISI_fSI_fLNS_15FloatRoundStyleE2EEESH_S1I_JEEENS4_5SM1004TMEM4LOAD26SM100_TMEM_LOAD_16dp256b8xESZ_NS10_INS11_ILi3ELi4ELi3EEES14_NSS_INS5_IJS15_SE_EEENS5_IJSE_SB_EEEEEEENS4_17SM75_U32x4_LDSM_NENS4_14SM90_TMA_STOREES1X_NS4_17SM90_U32x4_STSM_NENS4_39AutoVectorizingCopyWithAssumedAlignmentILi128EEEEEEvvEEEEvNT_6ParamsE,"a",@progbits
	.sectionflags	@""
	.align	4
.nv.constant0._ZN7cutlass13device_kernelINS_4gemm6kernel13GemmUniversalIN4cute5tupleIJiiiiEEENS1_10collective13CollectiveMmaINS1_35MainloopSm100TmaUmmaWarpSpecializedILi19ELi2ELi4ENS5_IJNS4_1CILi1EEESB_SB_EEEEENS5_IJNSA_ILi64EEENSA_ILi256EEENSA_ILi16EEEEEENS_10bfloat16_tENS5_IJlSB_lEEESI_SJ_NS4_8TiledMMAINS4_8MMA_AtomIJNS4_20SM100_MMA_F16BF16_SSISI_SI_fLi64ELi256ELNS4_4UMMA5MajorE0ELSO_0ELNSN_7ScaleInE0ELSP_0EEEEEENS4_6LayoutISC_NS5_IJNSA_ILi0EEEST_ST_EEEEENS5_IJNS4_10UnderscoreESW_SW_EEEEENS4_13SM90_TMA_LOADENS4_14ComposedLayoutINS4_7SwizzleILi1ELi4ELi3EEENS4_18smem_ptr_flag_bitsILi16EEENSS_INS5_IJNSA_ILi8EEESG_EEENS5_IJSG_SB_EEEEEEEvNS4_8identityESZ_S19_vS1A_EENS_8epilogue10collective18CollectiveEpilogueINS1C_23Sm100TmaWarpSpecializedILi4ELi2ELi32ELb1ELb0EEEJSH_NS5_IJNSS_ISE_SB_EES1H_EEESI_SJ_SI_SJ_NS1C_6fusion15FusionCallbacksIS1G_NS1J_17LinearCombinationISI_fSI_fLNS_15FloatRoundStyleE2EEESH_S1I_JEEENS4_5SM1004TMEM4LOAD26SM100_TMEM_LOAD_16dp256b8xESZ_NS10_INS11_ILi3ELi4ELi3EEES14_NSS_INS5_IJS15_SE_EEENS5_IJSE_SB_EEEEEEENS4_17SM75_U32x4_LDSM_NENS4_14SM90_TMA_STOREES1X_NS4_17SM90_U32x4_STSM_NENS4_39AutoVectorizingCopyWithAssumedAlignmentILi128EEEEEEvvEEEEvNT_6ParamsE:
	.zero		2944


//--------------------- SYMBOLS --------------------------

	.type		.nv.reservedSmem.offset0,@object
	.size		.nv.reservedSmem.offset0,0x4
	.type		.nv.reservedSmem.cap,@object
	.size		.nv.reservedSmem.cap,0x4
	.type		__assertfail,@function
